	.headerflags	@"EF_CUDA_TEXMODE_UNIFIED EF_CUDA_64BIT_ADDRESS EF_CUDA_SM86 EF_CUDA_VIRTUAL_SM(EF_CUDA_SM86)"
	.elftype	@"ET_EXEC"


//--------------------- .nv.info                  --------------------------
	.section	.nv.info,"",@"SHT_CUDA_INFO"
	.align	4


	//----- nvinfo : EIATTR_REGCOUNT
	.align		4
        /*0000*/ 	.byte	0x04, 0x2f
        /*0002*/ 	.short	(.L_1 - .L_0)
	.align		4
.L_0:
        /*0004*/ 	.word	index@(initialize_index)
        /*0008*/ 	.word	0x00000006


	//----- nvinfo : EIATTR_FRAME_SIZE
	.align		4
.L_1:
        /*000c*/ 	.byte	0x04, 0x11
        /*000e*/ 	.short	(.L_3 - .L_2)
	.align		4
.L_2:
        /*0010*/ 	.word	index@(initialize_index)
        /*0014*/ 	.word	0x00000000


	//----- nvinfo : EIATTR_REGCOUNT
	.align		4
.L_3:
        /*0018*/ 	.byte	0x04, 0x2f
        /*001a*/ 	.short	(.L_5 - .L_4)
	.align		4
.L_4:
        /*001c*/ 	.word	index@(initialize_index_from_token_ids)
        /*0020*/ 	.word	0x00000008


	//----- nvinfo : EIATTR_FRAME_SIZE
	.align		4
.L_5:
        /*0024*/ 	.byte	0x04, 0x11
        /*0026*/ 	.short	(.L_7 - .L_6)
	.align		4
.L_6:
        /*0028*/ 	.word	index@(initialize_index_from_token_ids)
        /*002c*/ 	.word	0x00000000


	//----- nvinfo : EIATTR_REGCOUNT
	.align		4
.L_7:
        /*0030*/ 	.byte	0x04, 0x2f
        /*0032*/ 	.short	(.L_9 - .L_8)
	.align		4
.L_8:
        /*0034*/ 	.word	index@(extract_token_from_tokens)
        /*0038*/ 	.word	0x0000000a


	//----- nvinfo : EIATTR_FRAME_SIZE
	.align		4
.L_9:
        /*003c*/ 	.byte	0x04, 0x11
        /*003e*/ 	.short	(.L_11 - .L_10)
	.align		4
.L_10:
        /*0040*/ 	.word	index@(extract_token_from_tokens)
        /*0044*/ 	.word	0x00000000


	//----- nvinfo : EIATTR_REGCOUNT
	.align		4
.L_11:
        /*0048*/ 	.byte	0x04, 0x2f
        /*004a*/ 	.short	(.L_13 - .L_12)
	.align		4
.L_12:
        /*004c*/ 	.word	index@(argmax_logits_and_append)
        /*0050*/ 	.word	0x00000023


	//----- nvinfo : EIATTR_FRAME_SIZE
	.align		4
.L_13:
        /*0054*/ 	.byte	0x04, 0x11
        /*0056*/ 	.short	(.L_15 - .L_14)
	.align		4
.L_14:
        /*0058*/ 	.word	index@(argmax_logits_and_append)
        /*005c*/ 	.word	0x00000000


	//----- nvinfo : EIATTR_REGCOUNT
	.align		4
.L_15:
        /*0060*/ 	.byte	0x04, 0x2f
        /*0062*/ 	.short	(.L_17 - .L_16)
	.align		4
.L_16:
        /*0064*/ 	.word	index@(indexed_argmax_logits_and_append)
        /*0068*/ 	.word	0x0000001a


	//----- nvinfo : EIATTR_FRAME_SIZE
	.align		4
.L_17:
        /*006c*/ 	.byte	0x04, 0x11
        /*006e*/ 	.short	(.L_19 - .L_18)
	.align		4
.L_18:
        /*0070*/ 	.word	index@(indexed_argmax_logits_and_append)
        /*0074*/ 	.word	0x00000000


	//----- nvinfo : EIATTR_REGCOUNT
	.align		4
.L_19:
        /*0078*/ 	.byte	0x04, 0x2f
        /*007a*/ 	.short	(.L_21 - .L_20)
	.align		4
.L_20:
        /*007c*/ 	.word	index@(duplicate_cache)
        /*0080*/ 	.word	0x00000010


	//----- nvinfo : EIATTR_FRAME_SIZE
	.align		4
.L_21:
        /*0084*/ 	.byte	0x04, 0x11
        /*0086*/ 	.short	(.L_23 - .L_22)
	.align		4
.L_22:
        /*0088*/ 	.word	index@(duplicate_cache)
        /*008c*/ 	.word	0x00000000


	//----- nvinfo : EIATTR_MIN_STACK_SIZE
	.align		4
.L_23:
        /*0090*/ 	.byte	0x04, 0x12
        /*0092*/ 	.short	(.L_25 - .L_24)
	.align		4
.L_24:
        /*0094*/ 	.word	index@(duplicate_cache)
        /*0098*/ 	.word	0x00000000


	//----- nvinfo : EIATTR_MIN_STACK_SIZE
	.align		4
.L_25:
        /*009c*/ 	.byte	0x04, 0x12
        /*009e*/ 	.short	(.L_27 - .L_26)
	.align		4
.L_26:
        /*00a0*/ 	.word	index@(indexed_argmax_logits_and_append)
        /*00a4*/ 	.word	0x00000000


	//----- nvinfo : EIATTR_MIN_STACK_SIZE
	.align		4
.L_27:
        /*00a8*/ 	.byte	0x04, 0x12
        /*00aa*/ 	.short	(.L_29 - .L_28)
	.align		4
.L_28:
        /*00ac*/ 	.word	index@(argmax_logits_and_append)
        /*00b0*/ 	.word	0x00000000


	//----- nvinfo : EIATTR_MIN_STACK_SIZE
	.align		4
.L_29:
        /*00b4*/ 	.byte	0x04, 0x12
        /*00b6*/ 	.short	(.L_31 - .L_30)
	.align		4
.L_30:
        /*00b8*/ 	.word	index@(extract_token_from_tokens)
        /*00bc*/ 	.word	0x00000000


	//----- nvinfo : EIATTR_MIN_STACK_SIZE
	.align		4
.L_31:
        /*00c0*/ 	.byte	0x04, 0x12
        /*00c2*/ 	.short	(.L_33 - .L_32)
	.align		4
.L_32:
        /*00c4*/ 	.word	index@(initialize_index_from_token_ids)
        /*00c8*/ 	.word	0x00000000


	//----- nvinfo : EIATTR_MIN_STACK_SIZE
	.align		4
.L_33:
        /*00cc*/ 	.byte	0x04, 0x12
        /*00ce*/ 	.short	(.L_35 - .L_34)
	.align		4
.L_34:
        /*00d0*/ 	.word	index@(initialize_index)
        /*00d4*/ 	.word	0x00000000
.L_35:


//--------------------- .nv.info.duplicate_cache  --------------------------
	.section	.nv.info.duplicate_cache,"",@"SHT_CUDA_INFO"
	.sectionflags	@""
	.align	4


	//----- nvinfo : EIATTR_CUDA_API_VERSION
	.align		4
        /*0000*/ 	.byte	0x04, 0x37
        /*0002*/ 	.short	(.L_37 - .L_36)
.L_36:
        /*0004*/ 	.word	0x0000007e


	//----- nvinfo : EIATTR_SW2861232_WAR
	.align		4
.L_37:
        /*0008*/ 	.byte	0x01, 0x35
	.zero		2


	//----- nvinfo : EIATTR_PARAM_CBANK
	.align		4
        /*000c*/ 	.byte	0x04, 0x0a
        /*000e*/ 	.short	(.L_39 - .L_38)
	.align		4
.L_38:
        /*0010*/ 	.word	index@(.nv.constant0.duplicate_cache)
        /*0014*/ 	.short	0x0160
        /*0016*/ 	.short	0x0010


	//----- nvinfo : EIATTR_CBANK_PARAM_SIZE
	.align		4
.L_39:
        /*0018*/ 	.byte	0x03, 0x19
        /*001a*/ 	.short	0x0010


	//----- nvinfo : EIATTR_KPARAM_INFO
	.align		4
        /*001c*/ 	.byte	0x04, 0x17
        /*001e*/ 	.short	(.L_41 - .L_40)
.L_40:
        /*0020*/ 	.word	0x00000000
        /*0024*/ 	.short	0x0001
        /*0026*/ 	.short	0x0008
        /*0028*/ 	.byte	0x00, 0xf0, 0x21, 0x00


	//----- nvinfo : EIATTR_KPARAM_INFO
	.align		4
.L_41:
        /*002c*/ 	.byte	0x04, 0x17
        /*002e*/ 	.short	(.L_43 - .L_42)
.L_42:
        /*0030*/ 	.word	0x00000000
        /*0034*/ 	.short	0x0000
        /*0036*/ 	.short	0x0000
        /*0038*/ 	.byte	0x00, 0xf0, 0x21, 0x00


	//----- nvinfo : EIATTR_MAXREG_COUNT
	.align		4
.L_43:
        /*003c*/ 	.byte	0x03, 0x1b
        /*003e*/ 	.short	0x00ff


	//----- nvinfo : EIATTR_EXIT_INSTR_OFFSETS
	.align		4
        /*0040*/ 	.byte	0x04, 0x1c
        /*0042*/ 	.short	(.L_45 - .L_44)


	//   ....[0]....
.L_44:
        /*0044*/ 	.word	0x00000730


	//----- nvinfo : EIATTR_CRS_STACK_SIZE
	.align		4
.L_45:
        /*0048*/ 	.byte	0x04, 0x1e
        /*004a*/ 	.short	(.L_47 - .L_46)
.L_46:
        /*004c*/ 	.word	0x00000000
.L_47:


//--------------------- .nv.info.indexed_argmax_logits_and_append --------------------------
	.section	.nv.info.indexed_argmax_logits_and_append,"",@"SHT_CUDA_INFO"
	.sectionflags	@""
	.align	4


	//----- nvinfo : EIATTR_CUDA_API_VERSION
	.align		4
        /*0000*/ 	.byte	0x04, 0x37
        /*0002*/ 	.short	(.L_49 - .L_48)
.L_48:
        /*0004*/ 	.word	0x0000007e


	//----- nvinfo : EIATTR_SW2861232_WAR
	.align		4
.L_49:
        /*0008*/ 	.byte	0x01, 0x35
	.zero		2


	//----- nvinfo : EIATTR_PARAM_CBANK
	.align		4
        /*000c*/ 	.byte	0x04, 0x0a
        /*000e*/ 	.short	(.L_51 - .L_50)
	.align		4
.L_50:
        /*0010*/ 	.word	index@(.nv.constant0.indexed_argmax_logits_and_append)
        /*0014*/ 	.short	0x0160
        /*0016*/ 	.short	0x0018


	//----- nvinfo : EIATTR_CBANK_PARAM_SIZE
	.align		4
.L_51:
        /*0018*/ 	.byte	0x03, 0x19
        /*001a*/ 	.short	0x0018


	//----- nvinfo : EIATTR_KPARAM_INFO
	.align		4
        /*001c*/ 	.byte	0x04, 0x17
        /*001e*/ 	.short	(.L_53 - .L_52)
.L_52:
        /*0020*/ 	.word	0x00000000
        /*0024*/ 	.short	0x0002
        /*0026*/ 	.short	0x0010
        /*0028*/ 	.byte	0x00, 0xf0, 0x21, 0x00


	//----- nvinfo : EIATTR_KPARAM_INFO
	.align		4
.L_53:
        /*002c*/ 	.byte	0x04, 0x17
        /*002e*/ 	.short	(.L_55 - .L_54)
.L_54:
        /*0030*/ 	.word	0x00000000
        /*0034*/ 	.short	0x0001
        /*0036*/ 	.short	0x0008
        /*0038*/ 	.byte	0x00, 0xf0, 0x21, 0x00


	//----- nvinfo : EIATTR_KPARAM_INFO
	.align		4
.L_55:
        /*003c*/ 	.byte	0x04, 0x17
        /*003e*/ 	.short	(.L_57 - .L_56)
.L_56:
        /*0040*/ 	.word	0x00000000
        /*0044*/ 	.short	0x0000
        /*0046*/ 	.short	0x0000
        /*0048*/ 	.byte	0x00, 0xf0, 0x21, 0x00


	//----- nvinfo : EIATTR_MAXREG_COUNT
	.align		4
.L_57:
        /*004c*/ 	.byte	0x03, 0x1b
        /*004e*/ 	.short	0x00ff


	//----- nvinfo : EIATTR_EXIT_INSTR_OFFSETS
	.align		4
        /*0050*/ 	.byte	0x04, 0x1c
        /*0052*/ 	.short	(.L_59 - .L_58)


	//   ....[0]....
.L_58:
        /*0054*/ 	.word	0x00000930


	//   ....[1]....
        /*0058*/ 	.word	0x00000a40


	//----- nvinfo : EIATTR_CRS_STACK_SIZE
	.align		4
.L_59:
        /*005c*/ 	.byte	0x04, 0x1e
        /*005e*/ 	.short	(.L_61 - .L_60)
.L_60:
        /*0060*/ 	.word	0x00000000
.L_61:


//--------------------- .nv.info.argmax_logits_and_append --------------------------
	.section	.nv.info.argmax_logits_and_append,"",@"SHT_CUDA_INFO"
	.sectionflags	@""
	.align	4


	//----- nvinfo : EIATTR_CUDA_API_VERSION
	.align		4
        /*0000*/ 	.byte	0x04, 0x37
        /*0002*/ 	.short	(.L_63 - .L_62)
.L_62:
        /*0004*/ 	.word	0x0000007e


	//----- nvinfo : EIATTR_SW2861232_WAR
	.align		4
.L_63:
        /*0008*/ 	.byte	0x01, 0x35
	.zero		2


	//----- nvinfo : EIATTR_PARAM_CBANK
	.align		4
        /*000c*/ 	.byte	0x04, 0x0a
        /*000e*/ 	.short	(.L_65 - .L_64)
	.align		4
.L_64:
        /*0010*/ 	.word	index@(.nv.constant0.argmax_logits_and_append)
        /*0014*/ 	.short	0x0160
        /*0016*/ 	.short	0x0018


	//----- nvinfo : EIATTR_CBANK_PARAM_SIZE
	.align		4
.L_65:
        /*0018*/ 	.byte	0x03, 0x19
        /*001a*/ 	.short	0x0018


	//----- nvinfo : EIATTR_KPARAM_INFO
	.align		4
        /*001c*/ 	.byte	0x04, 0x17
        /*001e*/ 	.short	(.L_67 - .L_66)
.L_66:
        /*0020*/ 	.word	0x00000000
        /*0024*/ 	.short	0x0002
        /*0026*/ 	.short	0x0010
        /*0028*/ 	.byte	0x00, 0xf0, 0x21, 0x00


	//----- nvinfo : EIATTR_KPARAM_INFO
	.align		4
.L_67:
        /*002c*/ 	.byte	0x04, 0x17
        /*002e*/ 	.short	(.L_69 - .L_68)
.L_68:
        /*0030*/ 	.word	0x00000000
        /*0034*/ 	.short	0x0001
        /*0036*/ 	.short	0x0008
        /*0038*/ 	.byte	0x00, 0xf0, 0x21, 0x00


	//----- nvinfo : EIATTR_KPARAM_INFO
	.align		4
.L_69:
        /*003c*/ 	.byte	0x04, 0x17
        /*003e*/ 	.short	(.L_71 - .L_70)
.L_70:
        /*0040*/ 	.word	0x00000000
        /*0044*/ 	.short	0x0000
        /*0046*/ 	.short	0x0000
        /*0048*/ 	.byte	0x00, 0xf0, 0x21, 0x00


	//----- nvinfo : EIATTR_MAXREG_COUNT
	.align		4
.L_71:
        /*004c*/ 	.byte	0x03, 0x1b
        /*004e*/ 	.short	0x00ff


	//----- nvinfo : EIATTR_EXIT_INSTR_OFFSETS
	.align		4
        /*0050*/ 	.byte	0x04, 0x1c
        /*0052*/ 	.short	(.L_73 - .L_72)


	//   ....[0]....
.L_72:
        /*0054*/ 	.word	0x000008a0


	//   ....[1]....
        /*0058*/ 	.word	0x000009f0


	//----- nvinfo : EIATTR_CRS_STACK_SIZE
	.align		4
.L_73:
        /*005c*/ 	.byte	0x04, 0x1e
        /*005e*/ 	.short	(.L_75 - .L_74)
.L_74:
        /*0060*/ 	.word	0x00000000
.L_75:


//--------------------- .nv.info.extract_token_from_tokens --------------------------
	.section	.nv.info.extract_token_from_tokens,"",@"SHT_CUDA_INFO"
	.sectionflags	@""
	.align	4


	//----- nvinfo : EIATTR_CUDA_API_VERSION
	.align		4
        /*0000*/ 	.byte	0x04, 0x37
        /*0002*/ 	.short	(.L_77 - .L_76)
.L_76:
        /*0004*/ 	.word	0x0000007e


	//----- nvinfo : EIATTR_SW2861232_WAR
	.align		4
.L_77:
        /*0008*/ 	.byte	0x01, 0x35
	.zero		2


	//----- nvinfo : EIATTR_PARAM_CBANK
	.align		4
        /*000c*/ 	.byte	0x04, 0x0a
        /*000e*/ 	.short	(.L_79 - .L_78)
	.align		4
.L_78:
        /*0010*/ 	.word	index@(.nv.constant0.extract_token_from_tokens)
        /*0014*/ 	.short	0x0160
        /*0016*/ 	.short	0x0018


	//----- nvinfo : EIATTR_CBANK_PARAM_SIZE
	.align		4
.L_79:
        /*0018*/ 	.byte	0x03, 0x19
        /*001a*/ 	.short	0x0018


	//----- nvinfo : EIATTR_KPARAM_INFO
	.align		4
        /*001c*/ 	.byte	0x04, 0x17
        /*001e*/ 	.short	(.L_81 - .L_80)
.L_80:
        /*0020*/ 	.word	0x00000000
        /*0024*/ 	.short	0x0002
        /*0026*/ 	.short	0x0010
        /*0028*/ 	.byte	0x00, 0xf0, 0x21, 0x00


	//----- nvinfo : EIATTR_KPARAM_INFO
	.align		4
.L_81:
        /*002c*/ 	.byte	0x04, 0x17
        /*002e*/ 	.short	(.L_83 - .L_82)
.L_82:
        /*0030*/ 	.word	0x00000000
        /*0034*/ 	.short	0x0001
        /*0036*/ 	.short	0x0008
        /*0038*/ 	.byte	0x00, 0xf0, 0x21, 0x00


	//----- nvinfo : EIATTR_KPARAM_INFO
	.align		4
.L_83:
        /*003c*/ 	.byte	0x04, 0x17
        /*003e*/ 	.short	(.L_85 - .L_84)
.L_84:
        /*0040*/ 	.word	0x00000000
        /*0044*/ 	.short	0x0000
        /*0046*/ 	.short	0x0000
        /*0048*/ 	.byte	0x00, 0xf0, 0x21, 0x00


	//----- nvinfo : EIATTR_MAXREG_COUNT
	.align		4
.L_85:
        /*004c*/ 	.byte	0x03, 0x1b
        /*004e*/ 	.short	0x00ff


	//----- nvinfo : EIATTR_EXIT_INSTR_OFFSETS
	.align		4
        /*0050*/ 	.byte	0x04, 0x1c
        /*0052*/ 	.short	(.L_87 - .L_86)


	//   ....[0]....
.L_86:
        /*0054*/ 	.word	0x00000030


	//   ....[1]....
        /*0058*/ 	.word	0x000000e0
.L_87:


//--------------------- .nv.info.initialize_index_from_token_ids --------------------------
	.section	.nv.info.initialize_index_from_token_ids,"",@"SHT_CUDA_INFO"
	.sectionflags	@""
	.align	4


	//----- nvinfo : EIATTR_CUDA_API_VERSION
	.align		4
        /*0000*/ 	.byte	0x04, 0x37
        /*0002*/ 	.short	(.L_89 - .L_88)
.L_88:
        /*0004*/ 	.word	0x0000007e


	//----- nvinfo : EIATTR_SW2861232_WAR
	.align		4
.L_89:
        /*0008*/ 	.byte	0x01, 0x35
	.zero		2


	//----- nvinfo : EIATTR_PARAM_CBANK
	.align		4
        /*000c*/ 	.byte	0x04, 0x0a
        /*000e*/ 	.short	(.L_91 - .L_90)
	.align		4
.L_90:
        /*0010*/ 	.word	index@(.nv.constant0.initialize_index_from_token_ids)
        /*0014*/ 	.short	0x0160
        /*0016*/ 	.short	0x0010


	//----- nvinfo : EIATTR_CBANK_PARAM_SIZE
	.align		4
.L_91:
        /*0018*/ 	.byte	0x03, 0x19
        /*001a*/ 	.short	0x0010


	//----- nvinfo : EIATTR_KPARAM_INFO
	.align		4
        /*001c*/ 	.byte	0x04, 0x17
        /*001e*/ 	.short	(.L_93 - .L_92)
.L_92:
        /*0020*/ 	.word	0x00000000
        /*0024*/ 	.short	0x0001
        /*0026*/ 	.short	0x0008
        /*0028*/ 	.byte	0x00, 0xf0, 0x21, 0x00


	//----- nvinfo : EIATTR_KPARAM_INFO
	.align		4
.L_93:
        /*002c*/ 	.byte	0x04, 0x17
        /*002e*/ 	.short	(.L_95 - .L_94)
.L_94:
        /*0030*/ 	.word	0x00000000
        /*0034*/ 	.short	0x0000
        /*0036*/ 	.short	0x0000
        /*0038*/ 	.byte	0x00, 0xf0, 0x21, 0x00


	//----- nvinfo : EIATTR_MAXREG_COUNT
	.align		4
.L_95:
        /*003c*/ 	.byte	0x03, 0x1b
        /*003e*/ 	.short	0x00ff


	//----- nvinfo : EIATTR_EXIT_INSTR_OFFSETS
	.align		4
        /*0040*/ 	.byte	0x04, 0x1c
        /*0042*/ 	.short	(.L_97 - .L_96)


	//   ....[0]....
.L_96:
        /*0044*/ 	.word	0x00000030


	//   ....[1]....
        /*0048*/ 	.word	0x00000110
.L_97:


//--------------------- .nv.info.initialize_index --------------------------
	.section	.nv.info.initialize_index,"",@"SHT_CUDA_INFO"
	.sectionflags	@""
	.align	4


	//----- nvinfo : EIATTR_CUDA_API_VERSION
	.align		4
        /*0000*/ 	.byte	0x04, 0x37
        /*0002*/ 	.short	(.L_99 - .L_98)
.L_98:
        /*0004*/ 	.word	0x0000007e


	//----- nvinfo : EIATTR_SW2861232_WAR
	.align		4
.L_99:
        /*0008*/ 	.byte	0x01, 0x35
	.zero		2


	//----- nvinfo : EIATTR_PARAM_CBANK
	.align		4
        /*000c*/ 	.byte	0x04, 0x0a
        /*000e*/ 	.short	(.L_101 - .L_100)
	.align		4
.L_100:
        /*0010*/ 	.word	index@(.nv.constant0.initialize_index)
        /*0014*/ 	.short	0x0160
        /*0016*/ 	.short	0x0008


	//----- nvinfo : EIATTR_CBANK_PARAM_SIZE
	.align		4
.L_101:
        /*0018*/ 	.byte	0x03, 0x19
        /*001a*/ 	.short	0x0008


	//----- nvinfo : EIATTR_KPARAM_INFO
	.align		4
        /*001c*/ 	.byte	0x04, 0x17
        /*001e*/ 	.short	(.L_103 - .L_102)
.L_102:
        /*0020*/ 	.word	0x00000000
        /*0024*/ 	.short	0x0000
        /*0026*/ 	.short	0x0000
        /*0028*/ 	.byte	0x00, 0xf0, 0x21, 0x00


	//----- nvinfo : EIATTR_MAXREG_COUNT
	.align		4
.L_103:
        /*002c*/ 	.byte	0x03, 0x1b
        /*002e*/ 	.short	0x00ff


	//----- nvinfo : EIATTR_EXIT_INSTR_OFFSETS
	.align		4
        /*0030*/ 	.byte	0x04, 0x1c
        /*0032*/ 	.short	(.L_105 - .L_104)


	//   ....[0]....
.L_104:
        /*0034*/ 	.word	0x00000030


	//   ....[1]....
        /*0038*/ 	.word	0x00000080
.L_105:


//--------------------- .nv.callgraph             --------------------------
	.section	.nv.callgraph,"",@"SHT_CUDA_CALLGRAPH"
	.align	4
	.sectionentsize	8
	.align		4
        /*0000*/ 	.word	0x00000000
	.align		4
        /*0004*/ 	.word	0xffffffff
	.align		4
        /*0008*/ 	.word	0x00000000
	.align		4
        /*000c*/ 	.word	0xfffffffe
	.align		4
        /*0010*/ 	.word	0x00000000
	.align		4
        /*0014*/ 	.word	0xfffffffd
	.align		4
        /*0018*/ 	.word	0x00000000
	.align		4
        /*001c*/ 	.word	0xfffffffc


//--------------------- .nv.rel.action            --------------------------
	.section	.nv.rel.action,"",@"SHT_CUDA_RELOCINFO"
	.align	8
	.sectionentsize	8
        /*0000*/ 	.byte	0x73, 0x00, 0x00, 0x00, 0x00, 0x00, 0x00, 0x00, 0x00, 0x00, 0x00, 0x11, 0x25, 0x00, 0x05, 0x36


//--------------------- .nv.constant0.duplicate_cache --------------------------
	.section	.nv.constant0.duplicate_cache,"a",@progbits
	.sectionflags	@""
	.align	4
.nv.constant0.duplicate_cache:
	.zero		368


//--------------------- .nv.constant0.indexed_argmax_logits_and_append --------------------------
	.section	.nv.constant0.indexed_argmax_logits_and_append,"a",@progbits
	.sectionflags	@""
	.align	4
.nv.constant0.indexed_argmax_logits_and_append:
	.zero		376


//--------------------- .nv.constant0.argmax_logits_and_append --------------------------
	.section	.nv.constant0.argmax_logits_and_append,"a",@progbits
	.sectionflags	@""
	.align	4
.nv.constant0.argmax_logits_and_append:
	.zero		376


//--------------------- .nv.constant0.extract_token_from_tokens --------------------------
	.section	.nv.constant0.extract_token_from_tokens,"a",@progbits
	.sectionflags	@""
	.align	4
.nv.constant0.extract_token_from_tokens:
	.zero		376


//--------------------- .nv.constant0.initialize_index_from_token_ids --------------------------
	.section	.nv.constant0.initialize_index_from_token_ids,"a",@progbits
	.sectionflags	@""
	.align	4
.nv.constant0.initialize_index_from_token_ids:
	.zero		368


//--------------------- .nv.constant0.initialize_index --------------------------
	.section	.nv.constant0.initialize_index,"a",@progbits
	.sectionflags	@""
	.align	4
.nv.constant0.initialize_index:
	.zero		360


//--------------------- .text.duplicate_cache     --------------------------
	.section	.text.duplicate_cache,"ax",@progbits
	.sectioninfo	@"SHI_REGISTERS=16"
	.align	128
        .global         duplicate_cache
        .type           duplicate_cache,@function
        .size           duplicate_cache,(.L_x_48 - duplicate_cache)
        .other          duplicate_cache,@"STO_CUDA_ENTRY STV_DEFAULT"
duplicate_cache:
.text.duplicate_cache:
[----:B------:R-:W-:Y:S02]  /*0000*/  IMAD.MOV.U32 R1, RZ, RZ, c[0x0][0x28] ;  /* 0x00000a00ff017624 */ /* 0x000fe400078e00ff */
[----:B------:R-:W0:Y:S01]  /*0010*/  S2R R7, SR_TID.X ;  /* 0x0000000000077919 */ /* 0x000e220000002100 */
[----:B------:R-:W-:Y:S01]  /*0020*/  IMAD.MOV.U32 R10, RZ, RZ, c[0x0][0x160] ;  /* 0x00005800ff0a7624 */ /* 0x000fe200078e00ff */
[----:B------:R-:W-:Y:S01]  /*0030*/  ULDC.64 UR4, c[0x0][0x118] ;  /* 0x0000460000047ab9 */ /* 0x000fe20000000a00 */
[----:B------:R-:W-:Y:S02]  /*0040*/  IMAD.MOV.U32 R13, RZ, RZ, c[0x0][0x164] ;  /* 0x00005900ff0d7624 */ /* 0x000fe400078e00ff */
[----:B------:R-:W-:Y:S02]  /*0050*/  IMAD.MOV.U32 R8, RZ, RZ, c[0x0][0x168] ;  /* 0x00005a00ff087624 */ /* 0x000fe400078e00ff */
[----:B------:R-:W-:Y:S02]  /*0060*/  IMAD.MOV.U32 R11, RZ, RZ, c[0x0][0x16c] ;  /* 0x00005b00ff0b7624 */ /* 0x000fe400078e00ff */
[----:B0-----:R-:W-:-:S05]  /*0070*/  IMAD.SHL.U32 R7, R7, 0x1000, RZ ;  /* 0x0000100007077824 */ /* 0x001fca00078e00ff */
[C---:B------:R-:W-:Y:S02]  /*0080*/  IADD3 R0, R7.reuse, 0xff0, RZ ;  /* 0x00000ff007007810 */ /* 0x040fe40007ffe0ff */
[----:B------:R-:W-:-:S04]  /*0090*/  IADD3 R6, R7, -0x10, RZ ;  /* 0xfffffff007067810 */ /* 0x000fc80007ffe0ff */
.L_x_28:
[----:B------:R-:W-:Y:S01]  /*00a0*/  IADD3 R6, R6, 0x10, RZ ;  /* 0x0000001006067810 */ /* 0x000fe20007ffe0ff */
[----:B------:R-:W-:Y:S02]  /*00b0*/  IMAD.MOV.U32 R2, RZ, RZ, R8 ;  /* 0x000000ffff027224 */ /* 0x000fe400078e0008 */
[----:B-1----:R-:W-:Y:S01]  /*00c0*/  IMAD.MOV.U32 R3, RZ, RZ, R11 ;  /* 0x000000ffff037224 */ /* 0x002fe200078e000b */
[----:B------:R-:W-:-:S03]  /*00d0*/  ISETP.GT.AND P0, PT, R6, 0x3fffff, PT ;  /* 0x003fffff0600780c */ /* 0x000fc60003f04270 */
[----:B------:R-:W-:-:S10]  /*00e0*/  IMAD.WIDE R2, R7, 0x4, R2 ;  /* 0x0000000407027825 */ /* 0x000fd400078e0202 */
[----:B0-----:R-:W2:Y:S01]  /*00f0*/  @!P0 LDG.E R9, [R2.64] ;  /* 0x0000000402098981 */ /* 0x001ea2000c1e1900 */
[C---:B------:R-:W-:Y:S01]  /*0100*/  ISETP.GT.AND P3, PT, R6.reuse, 0x3ffffe, PT ;  /* 0x003ffffe0600780c */ /* 0x040fe20003f64270 */
[----:B------:R-:W-:Y:S01]  /*0110*/  IMAD.MOV.U32 R4, RZ, RZ, R10 ;  /* 0x000000ffff047224 */ /* 0x000fe200078e000a */
[C---:B------:R-:W-:Y:S01]  /*0120*/  ISETP.GE.AND P1, PT, R6.reuse, R0, PT ;  /* 0x000000000600720c */ /* 0x040fe20003f26270 */
[----:B------:R-:W-:Y:S01]  /*0130*/  IMAD.MOV.U32 R5, RZ, RZ, R13 ;  /* 0x000000ffff057224 */ /* 0x000fe200078e000d */
[----:B------:R-:W-:Y:S01]  /*0140*/  BSSY B0, `(.L_x_0) ;  /* 0x000000d000007945 */ /* 0x000fe20003800000 */
[C---:B------:R-:W-:Y:S02]  /*0150*/  ISETP.GT.AND P4, PT, R6.reuse, 0x3ffffd, PT ;  /* 0x003ffffd0600780c */ /* 0x040fe40003f84270 */
[----:B------:R-:W-:Y:S01]  /*0160*/  IMAD.WIDE R4, R7, 0x4, R4 ;  /* 0x0000000407047825 */ /* 0x000fe200078e0204 */
[----:B------:R-:W-:Y:S02]  /*0170*/  P2R R12, PR, RZ, 0x2 ;  /* 0x00000002ff0c7803 */ /* 0x000fe40000000000 */
[----:B------:R-:W-:-:S02]  /*0180*/  ISETP.GT.AND P5, PT, R6, 0x3ffffc, PT ;  /* 0x003ffffc0600780c */ /* 0x000fc40003fa4270 */
[C---:B------:R-:W-:Y:S02]  /*0190*/  ISETP.GT.AND P6, PT, R6.reuse, 0x3ffffb, PT ;  /* 0x003ffffb0600780c */ /* 0x040fe40003fc4270 */
[C---:B------:R-:W-:Y:S02]  /*01a0*/  ISETP.GT.AND P1, PT, R6.reuse, 0x3ffff9, PT ;  /* 0x003ffff90600780c */ /* 0x040fe40003f24270 */
[C---:B------:R-:W-:Y:S01]  /*01b0*/  ISETP.GT.AND P2, PT, R6.reuse, 0x3ffff8, PT ;  /* 0x003ffff80600780c */ /* 0x040fe20003f44270 */
[----:B--2---:R0:W-:Y:S01]  /*01c0*/  @!P0 STG.E [R4.64], R9 ;  /* 0x0000000904008986 */ /* 0x0041e2000c101904 */
[----:B------:R-:W-:Y:S01]  /*01d0*/  ISETP.GT.AND P0, PT, R6, 0x3ffffa, PT ;  /* 0x003ffffa0600780c */ /* 0x000fe20003f04270 */
[----:B------:R-:W-:Y:S07]  /*01e0*/  @P3 BRA `(.L_x_1) ;  /* 0x0000002000003947 */ /* 0x000fee0003800000 */
[----:B0-----:R-:W2:Y:S04]  /*01f0*/  LDG.E R9, [R2.64+0x4] ;  /* 0x0000040402097981 */ /* 0x001ea8000c1e1900 */
[----:B--2---:R0:W-:Y:S02]  /*0200*/  STG.E [R4.64+0x4], R9 ;  /* 0x0000040904007986 */ /* 0x0041e4000c101904 */
.L_x_1:
[----:B------:R-:W-:Y:S05]  /*0210*/  BSYNC B0 ;  /* 0x0000000000007941 */ /* 0x000fea0003800000 */
.L_x_0:
[----:B------:R-:W-:Y:S01]  /*0220*/  BSSY B0, `(.L_x_2) ;  /* 0x0000005000007945 */ /* 0x000fe20003800000 */
[----:B------:R-:W-:Y:S01]  /*0230*/  ISETP.GT.AND P3, PT, R6, 0x3ffff7, PT ;  /* 0x003ffff70600780c */ /* 0x000fe20003f64270 */
[----:B------:R-:W-:Y:S07]  /*0240*/  @P4 BRA `(.L_x_3) ;  /* 0x0000002000004947 */ /* 0x000fee0003800000 */
[----:B0-----:R-:W2:Y:S04]  /*0250*/  LDG.E R9, [R2.64+0x8] ;  /* 0x0000080402097981 */ /* 0x001ea8000c1e1900 */
[----:B--2---:R0:W-:Y:S02]  /*0260*/  STG.E [R4.64+0x8], R9 ;  /* 0x0000080904007986 */ /* 0x0041e4000c101904 */
.L_x_3:
[----:B------:R-:W-:Y:S05]  /*0270*/  BSYNC B0 ;  /* 0x0000000000007941 */ /* 0x000fea0003800000 */
.L_x_2:
[----:B------:R-:W-:Y:S01]  /*0280*/  BSSY B0, `(.L_x_4) ;  /* 0x0000005000007945 */ /* 0x000fe20003800000 */
[----:B------:R-:W-:Y:S01]  /*0290*/  ISETP.GT.AND P4, PT, R6, 0x3ffff6, PT ;  /* 0x003ffff60600780c */ /* 0x000fe20003f84270 */
[----:B------:R-:W-:Y:S07]  /*02a0*/  @P5 BRA `(.L_x_5) ;  /* 0x0000002000005947 */ /* 0x000fee0003800000 */
[----:B0-----:R-:W2:Y:S04]  /*02b0*/  LDG.E R9, [R2.64+0xc] ;  /* 0x00000c0402097981 */ /* 0x001ea8000c1e1900 */
[----:B--2---:R0:W-:Y:S02]  /*02c0*/  STG.E [R4.64+0xc], R9 ;  /* 0x00000c0904007986 */ /* 0x0041e4000c101904 */
.L_x_5:
[----:B------:R-:W-:Y:S05]  /*02d0*/  BSYNC B0 ;  /* 0x0000000000007941 */ /* 0x000fea0003800000 */
.L_x_4:
[----:B------:R-:W-:Y:S01]  /*02e0*/  BSSY B0, `(.L_x_6) ;  /* 0x0000005000007945 */ /* 0x000fe20003800000 */
[----:B------:R-:W-:Y:S01]  /*02f0*/  ISETP.GT.AND P5, PT, R6, 0x3ffff5, PT ;  /* 0x003ffff50600780c */ /* 0x000fe20003fa4270 */
[----:B------:R-:W-:Y:S07]  /*0300*/  @P6 BRA `(.L_x_7) ;  /* 0x0000002000006947 */ /* 0x000fee0003800000 */
[----:B0-----:R-:W2:Y:S04]  /*0310*/  LDG.E R9, [R2.64+0x10] ;  /* 0x0000100402097981 */ /* 0x001ea8000c1e1900 */
[----:B--2---:R0:W-:Y:S02]  /*0320*/  STG.E [R4.64+0x10], R9 ;  /* 0x0000100904007986 */ /* 0x0041e4000c101904 */
.L_x_7:
[----:B------:R-:W-:Y:S05]  /*0330*/  BSYNC B0 ;  /* 0x0000000000007941 */ /* 0x000fea0003800000 */
.L_x_6:
[----:B------:R-:W-:Y:S01]  /*0340*/  BSSY B0, `(.L_x_8) ;  /* 0x0000005000007945 */ /* 0x000fe20003800000 */
[----:B------:R-:W-:Y:S01]  /*0350*/  ISETP.GT.AND P6, PT, R6, 0x3ffff4, PT ;  /* 0x003ffff40600780c */ /* 0x000fe20003fc4270 */
[----:B------:R-:W-:Y:S07]  /*0360*/  @P0 BRA `(.L_x_9) ;  /* 0x0000002000000947 */ /* 0x000fee0003800000 */
[----:B0-----:R-:W2:Y:S04]  /*0370*/  LDG.E R9, [R2.64+0x14] ;  /* 0x0000140402097981 */ /* 0x001ea8000c1e1900 */
[----:B--2---:R0:W-:Y:S02]  /*0380*/  STG.E [R4.64+0x14], R9 ;  /* 0x0000140904007986 */ /* 0x0041e4000c101904 */
.L_x_9:
[----:B------:R-:W-:Y:S05]  /*0390*/  BSYNC B0 ;  /* 0x0000000000007941 */ /* 0x000fea0003800000 */
.L_x_8:
[----:B------:R-:W-:Y:S01]  /*03a0*/  BSSY B0, `(.L_x_10) ;  /* 0x0000005000007945 */ /* 0x000fe20003800000 */
[----:B------:R-:W-:Y:S01]  /*03b0*/  ISETP.GT.AND P0, PT, R6, 0x3ffff3, PT ;  /* 0x003ffff30600780c */ /* 0x000fe20003f04270 */
[----:B------:R-:W-:Y:S07]  /*03c0*/  @P1 BRA `(.L_x_11) ;  /* 0x0000002000001947 */ /* 0x000fee0003800000 */
[----:B0-----:R-:W2:Y:S04]  /*03d0*/  LDG.E R9, [R2.64+0x18] ;  /* 0x0000180402097981 */ /* 0x001ea8000c1e1900 */
[----:B--2---:R0:W-:Y:S02]  /*03e0*/  STG.E [R4.64+0x18], R9 ;  /* 0x0000180904007986 */ /* 0x0041e4000c101904 */
.L_x_11:
[----:B------:R-:W-:Y:S05]  /*03f0*/  BSYNC B0 ;  /* 0x0000000000007941 */ /* 0x000fea0003800000 */
.L_x_10:
[----:B------:R-:W-:Y:S01]  /*0400*/  BSSY B0, `(.L_x_12) ;  /* 0x0000005000007945 */ /* 0x000fe20003800000 */
[----:B------:R-:W-:Y:S01]  /*0410*/  ISETP.GT.AND P1, PT, R6, 0x3ffff2, PT ;  /* 0x003ffff20600780c */ /* 0x000fe20003f24270 */
[----:B------:R-:W-:Y:S07]  /*0420*/  @P2 BRA `(.L_x_13) ;  /* 0x0000002000002947 */ /* 0x000fee0003800000 */
[----:B0-----:R-:W2:Y:S04]  /*0430*/  LDG.E R9, [R2.64+0x1c] ;  /* 0x00001c0402097981 */ /* 0x001ea8000c1e1900 */
[----:B--2---:R0:W-:Y:S02]  /*0440*/  STG.E [R4.64+0x1c], R9 ;  /* 0x00001c0904007986 */ /* 0x0041e4000c101904 */
.L_x_13:
[----:B------:R-:W-:Y:S05]  /*0450*/  BSYNC B0 ;  /* 0x0000000000007941 */ /* 0x000fea0003800000 */
.L_x_12:
[----:B------:R-:W-:Y:S01]  /*0460*/  BSSY B0, `(.L_x_14) ;  /* 0x0000005000007945 */ /* 0x000fe20003800000 */
[----:B------:R-:W-:Y:S01]  /*0470*/  ISETP.GT.AND P2, PT, R6, 0x3ffff1, PT ;  /* 0x003ffff10600780c */ /* 0x000fe20003f44270 */
[----:B------:R-:W-:Y:S07]  /*0480*/  @P3 BRA `(.L_x_15) ;  /* 0x0000002000003947 */ /* 0x000fee0003800000 */
[----:B0-----:R-:W2:Y:S04]  /*0490*/  LDG.E R9, [R2.64+0x20] ;  /* 0x0000200402097981 */ /* 0x001ea8000c1e1900 */
[----:B--2---:R0:W-:Y:S02]  /*04a0*/  STG.E [R4.64+0x20], R9 ;  /* 0x0000200904007986 */ /* 0x0041e4000c101904 */
.L_x_15:
[----:B------:R-:W-:Y:S05]  /*04b0*/  BSYNC B0 ;  /* 0x0000000000007941 */ /* 0x000fea0003800000 */
.L_x_14:
[----:B------:R-:W-:Y:S01]  /*04c0*/  BSSY B0, `(.L_x_16) ;  /* 0x0000004000007945 */ /* 0x000fe20003800000 */
[----:B------:R-:W-:Y:S05]  /*04d0*/  @P4 BRA `(.L_x_17) ;  /* 0x0000002000004947 */ /* 0x000fea0003800000 */
[----:B0-----:R-:W2:Y:S04]  /*04e0*/  LDG.E R9, [R2.64+0x24] ;  /* 0x0000240402097981 */ /* 0x001ea8000c1e1900 */
[----:B--2---:R0:W-:Y:S02]  /*04f0*/  STG.E [R4.64+0x24], R9 ;  /* 0x0000240904007986 */ /* 0x0041e4000c101904 */
.L_x_17:
[----:B------:R-:W-:Y:S05]  /*0500*/  BSYNC B0 ;  /* 0x0000000000007941 */ /* 0x000fea0003800000 */
.L_x_16:
[----:B------:R-:W-:Y:S01]  /*0510*/  BSSY B0, `(.L_x_18) ;  /* 0x0000004000007945 */ /* 0x000fe20003800000 */
[----:B------:R-:W-:Y:S05]  /*0520*/  @P5 BRA `(.L_x_19) ;  /* 0x0000002000005947 */ /* 0x000fea0003800000 */
[----:B0-----:R-:W2:Y:S04]  /*0530*/  LDG.E R9, [R2.64+0x28] ;  /* 0x0000280402097981 */ /* 0x001ea8000c1e1900 */
[----:B--2---:R0:W-:Y:S02]  /*0540*/  STG.E [R4.64+0x28], R9 ;  /* 0x0000280904007986 */ /* 0x0041e4000c101904 */
.L_x_19:
[----:B------:R-:W-:Y:S05]  /*0550*/  BSYNC B0 ;  /* 0x0000000000007941 */ /* 0x000fea0003800000 */
.L_x_18:
[----:B------:R-:W-:Y:S01]  /*0560*/  BSSY B0, `(.L_x_20) ;  /* 0x0000004000007945 */ /* 0x000fe20003800000 */
[----:B------:R-:W-:Y:S05]  /*0570*/  @P6 BRA `(.L_x_21) ;  /* 0x0000002000006947 */ /* 0x000fea0003800000 */
[----:B0-----:R-:W2:Y:S04]  /*0580*/  LDG.E R9, [R2.64+0x2c] ;  /* 0x00002c0402097981 */ /* 0x001ea8000c1e1900 */
[----:B--2---:R0:W-:Y:S02]  /*0590*/  STG.E [R4.64+0x2c], R9 ;  /* 0x00002c0904007986 */ /* 0x0041e4000c101904 */
.L_x_21:
[----:B------:R-:W-:Y:S05]  /*05a0*/  BSYNC B0 ;  /* 0x0000000000007941 */ /* 0x000fea0003800000 */
.L_x_20:
[----:B------:R-:W-:Y:S01]  /*05b0*/  BSSY B0, `(.L_x_22) ;  /* 0x0000004000007945 */ /* 0x000fe20003800000 */
[----:B------:R-:W-:Y:S05]  /*05c0*/  @P0 BRA `(.L_x_23) ;  /* 0x0000002000000947 */ /* 0x000fea0003800000 */
[----:B0-----:R-:W2:Y:S04]  /*05d0*/  LDG.E R9, [R2.64+0x30] ;  /* 0x0000300402097981 */ /* 0x001ea8000c1e1900 */
[----:B--2---:R0:W-:Y:S02]  /*05e0*/  STG.E [R4.64+0x30], R9 ;  /* 0x0000300904007986 */ /* 0x0041e4000c101904 */
.L_x_23:
[----:B------:R-:W-:Y:S05]  /*05f0*/  BSYNC B0 ;  /* 0x0000000000007941 */ /* 0x000fea0003800000 */
.L_x_22:
[----:B------:R-:W-:Y:S01]  /*0600*/  BSSY B0, `(.L_x_24) ;  /* 0x0000004000007945 */ /* 0x000fe20003800000 */
[----:B------:R-:W-:Y:S05]  /*0610*/  @P1 BRA `(.L_x_25) ;  /* 0x0000002000001947 */ /* 0x000fea0003800000 */
[----:B0-----:R-:W2:Y:S04]  /*0620*/  LDG.E R9, [R2.64+0x34] ;  /* 0x0000340402097981 */ /* 0x001ea8000c1e1900 */
[----:B--2---:R0:W-:Y:S02]  /*0630*/  STG.E [R4.64+0x34], R9 ;  /* 0x0000340904007986 */ /* 0x0041e4000c101904 */
.L_x_25:
[----:B------:R-:W-:Y:S05]  /*0640*/  BSYNC B0 ;  /* 0x0000000000007941 */ /* 0x000fea0003800000 */
.L_x_24:
[----:B------:R-:W-:Y:S01]  /*0650*/  BSSY B0, `(.L_x_26) ;  /* 0x0000004000007945 */ /* 0x000fe20003800000 */
[----:B------:R-:W-:Y:S05]  /*0660*/  @P2 BRA `(.L_x_27) ;  /* 0x0000002000002947 */ /* 0x000fea0003800000 */
[----:B0-----:R-:W2:Y:S04]  /*0670*/  LDG.E R9, [R2.64+0x38] ;  /* 0x0000380402097981 */ /* 0x001ea8000c1e1900 */
[----:B--2---:R0:W-:Y:S02]  /*0680*/  STG.E [R4.64+0x38], R9 ;  /* 0x0000380904007986 */ /* 0x0041e4000c101904 */
.L_x_27:
[----:B------:R-:W-:Y:S05]  /*0690*/  BSYNC B0 ;  /* 0x0000000000007941 */ /* 0x000fea0003800000 */
.L_x_26:
[----:B------:R-:W-:Y:S02]  /*06a0*/  ISETP.GT.AND P0, PT, R6, 0x3ffff0, PT ;  /* 0x003ffff00600780c */ /* 0x000fe40003f04270 */
[----:B------:R-:W-:-:S11]  /*06b0*/  ISETP.NE.AND P2, PT, R12, RZ, PT ;  /* 0x000000ff0c00720c */ /* 0x000fd60003f45270 */
[----:B------:R-:W2:Y:S01]  /*06c0*/  @!P0 LDG.E R3, [R2.64+0x3c] ;  /* 0x00003c0402038981 */ /* 0x000ea2000c1e1900 */
[----:B------:R-:W-:-:S05]  /*06d0*/  IADD3 R8, P1, R8, 0x40, RZ ;  /* 0x0000004008087810 */ /* 0x000fca0007f3e0ff */
[----:B------:R-:W-:Y:S01]  /*06e0*/  IMAD.X R11, RZ, RZ, R11, P1 ;  /* 0x000000ffff0b7224 */ /* 0x000fe200008e060b */
[----:B--2---:R1:W-:Y:S01]  /*06f0*/  @!P0 STG.E [R4.64+0x3c], R3 ;  /* 0x00003c0304008986 */ /* 0x0043e2000c101904 */
[----:B------:R-:W-:-:S05]  /*0700*/  IADD3 R10, P0, R10, 0x40, RZ ;  /* 0x000000400a0a7810 */ /* 0x000fca0007f1e0ff */
[----:B------:R-:W-:Y:S01]  /*0710*/  IMAD.X R13, RZ, RZ, R13, P0 ;  /* 0x000000ffff0d7224 */ /* 0x000fe200000e060d */
[----:B------:R-:W-:Y:S05]  /*0720*/  @!P2 BRA `(.L_x_28) ;  /* 0xfffff9700000a947 */ /* 0x000fea000383ffff */
[----:B------:R-:W-:Y:S05]  /*0730*/  EXIT ;  /* 0x000000000000794d */ /* 0x000fea0003800000 */
.L_x_29:
[----:B------:R-:W-:-:S00]  /*0740*/  BRA `(.L_x_29) ;  /* 0xfffffff000007947 */ /* 0x000fc0000383ffff */
[----:B------:R-:W-:-:S00]  /*0750*/  NOP ;  /* 0x0000000000007918 */ /* 0x000fc00000000000 */
        /* <DEDUP_REMOVED lines=10> */
.L_x_48:


//--------------------- .text.indexed_argmax_logits_and_append --------------------------
	.section	.text.indexed_argmax_logits_and_append,"ax",@progbits
	.sectionflags	@"SHF_BARRIERS=1"
	.sectioninfo	@"SHI_REGISTERS=26"
	.align	128
        .global         indexed_argmax_logits_and_append
        .type           indexed_argmax_logits_and_append,@function
        .size           indexed_argmax_logits_and_append,(.L_x_49 - indexed_argmax_logits_and_append)
        .other          indexed_argmax_logits_and_append,@"STO_CUDA_ENTRY STV_DEFAULT"
indexed_argmax_logits_and_append:
.text.indexed_argmax_logits_and_append:
[----:B------:R-:W-:Y:S02]  /*0000*/  IMAD.MOV.U32 R1, RZ, RZ, c[0x0][0x28] ;  /* 0x00000a00ff017624 */ /* 0x000fe400078e00ff */
[----:B------:R-:W-:Y:S01]  /*0010*/  IMAD.MOV.U32 R2, RZ, RZ, c[0x0][0x168] ;  /* 0x00005a00ff027624 */ /* 0x000fe200078e00ff */
[----:B------:R-:W-:Y:S01]  /*0020*/  ULDC.64 UR6, c[0x0][0x118] ;  /* 0x0000460000067ab9 */ /* 0x000fe20000000a00 */
[----:B------:R-:W-:-:S05]  /*0030*/  IMAD.MOV.U32 R3, RZ, RZ, c[0x0][0x16c] ;  /* 0x00005b00ff037624 */ /* 0x000fca00078e00ff */
[----:B------:R-:W2:Y:S01]  /*0040*/  LDG.E R4, [R2.64] ;  /* 0x0000000602047981 */ /* 0x000ea2000c1e1900 */
[----:B------:R-:W-:Y:S02]  /*0050*/  IMAD.MOV.U32 R9, RZ, RZ, -0x800001 ;  /* 0xff7fffffff097424 */ /* 0x000fe400078e00ff */
[----:B------:R-:W-:Y:S01]  /*0060*/  IMAD.MOV.U32 R8, RZ, RZ, RZ ;  /* 0x000000ffff087224 */ /* 0x000fe200078e00ff */
[----:B------:R-:W2:Y:S01]  /*0070*/  S2R R5, SR_CTAID.X ;  /* 0x0000000000057919 */ /* 0x000ea20000002500 */
[----:B------:R-:W-:-:S03]  /*0080*/  IMAD.MOV.U32 R22, RZ, RZ, 0xf ;  /* 0x0000000fff167424 */ /* 0x000fc600078e00ff */
[----:B------:R-:W0:Y:S02]  /*0090*/  S2R R0, SR_TID.X ;  /* 0x0000000000007919 */ /* 0x000e240000002100 */
[----:B0-----:R-:W-:Y:S02]  /*00a0*/  IMAD.SHL.U32 R7, R0, 0x400, RZ ;  /* 0x0000040000077824 */ /* 0x001fe400078e00ff */
[----:B--2---:R-:W-:-:S04]  /*00b0*/  IMAD R4, R5, 0x80, R4 ;  /* 0x0000008005047824 */ /* 0x004fc800078e0204 */
[----:B------:R-:W-:-:S05]  /*00c0*/  IMAD R4, R4, 0x1f500, RZ ;  /* 0x0001f50004047824 */ /* 0x000fca00078e02ff */
[C---:B------:R-:W-:Y:S02]  /*00d0*/  IADD3 R10, P0, R7.reuse, R4, RZ ;  /* 0x00000004070a7210 */ /* 0x040fe40007f1e0ff */
[----:B------:R-:W-:Y:S02]  /*00e0*/  SHF.R.S32.HI R4, RZ, 0x1f, R4 ;  /* 0x0000001fff047819 */ /* 0x000fe40000011404 */
[----:B------:R-:W-:Y:S02]  /*00f0*/  LEA R6, P1, R10, c[0x0][0x160], 0x2 ;  /* 0x000058000a067a11 */ /* 0x000fe400078210ff */
[----:B------:R-:W-:Y:S02]  /*0100*/  LEA.HI.X.SX32 R11, R7, R4, 0x1, P0 ;  /* 0x00000004070b7211 */ /* 0x000fe400000f0eff */
[----:B------:R-:W-:Y:S01]  /*0110*/  IADD3 R4, P0, R6, -0x7d400, RZ ;  /* 0xfff82c0006047810 */ /* 0x000fe20007f1e0ff */
[----:B------:R-:W-:Y:S01]  /*0120*/  IMAD.SHL.U32 R6, R5, 0x80, RZ ;  /* 0x0000008005067824 */ /* 0x000fe200078e00ff */
[----:B------:R-:W-:-:S04]  /*0130*/  LEA.HI.X R10, R10, c[0x0][0x164], R11, 0x2, P1 ;  /* 0x000059000a0a7a11 */ /* 0x000fc800008f140b */
[----:B------:R-:W-:Y:S02]  /*0140*/  IADD3.X R5, R10, -0x1, RZ, P0, !PT ;  /* 0xffffffff0a057810 */ /* 0x000fe400007fe4ff */
.L_x_30:
[C---:B------:R-:W-:Y:S02]  /*0150*/  ISETP.GT.AND P6, PT, R7.reuse, 0x1f4ff, PT ;  /* 0x0001f4ff0700780c */ /* 0x040fe40003fc4270 */
[C---:B------:R-:W-:Y:S02]  /*0160*/  IADD3 R11, R7.reuse, 0x1, RZ ;  /* 0x00000001070b7810 */ /* 0x040fe40007ffe0ff */
[----:B------:R-:W-:Y:S02]  /*0170*/  IADD3 R13, R7, 0x2, RZ ;  /* 0x00000002070d7810 */ /* 0x000fe40007ffe0ff */
[----:B------:R-:W-:Y:S02]  /*0180*/  ISETP.GT.AND P3, PT, R11, 0x1f4ff, PT ;  /* 0x0001f4ff0b00780c */ /* 0x000fe40003f64270 */
[----:B------:R-:W-:-:S05]  /*0190*/  ISETP.GT.AND P2, PT, R13, 0x1f4ff, PT ;  /* 0x0001f4ff0d00780c */ /* 0x000fca0003f44270 */
[----:B------:R-:W2:Y:S01]  /*01a0*/  @!P6 LDG.E R10, [R4.64] ;  /* 0x00000006040ae981 */ /* 0x000ea2000c1e1900 */
[----:B------:R-:W-:-:S05]  /*01b0*/  IADD3 R15, R7, 0x3, RZ ;  /* 0x00000003070f7810 */ /* 0x000fca0007ffe0ff */
[----:B------:R-:W3:Y:S01]  /*01c0*/  @!P3 LDG.E R12, [R4.64+0x4] ;  /* 0x00000406040cb981 */ /* 0x000ee2000c1e1900 */
[----:B------:R-:W-:-:S03]  /*01d0*/  ISETP.GT.AND P0, PT, R15, 0x1f4ff, PT ;  /* 0x0001f4ff0f00780c */ /* 0x000fc60003f04270 */
[----:B------:R-:W4:Y:S10]  /*01e0*/  @!P2 LDG.E R14, [R4.64+0x8] ;  /* 0x00000806040ea981 */ /* 0x000f34000c1e1900 */
[----:B------:R-:W5:Y:S01]  /*01f0*/  @!P0 LDG.E R16, [R4.64+0xc] ;  /* 0x00000c0604108981 */ /* 0x000f62000c1e1900 */
[----:B------:R-:W-:-:S02]  /*0200*/  IADD3 R17, R7, 0x4, RZ ;  /* 0x0000000407117810 */ /* 0x000fc40007ffe0ff */
[----:B------:R-:W-:Y:S02]  /*0210*/  IADD3 R19, R7, 0x5, RZ ;  /* 0x0000000507137810 */ /* 0x000fe40007ffe0ff */
[----:B------:R-:W-:Y:S02]  /*0220*/  ISETP.GT.AND P1, PT, R17, 0x1f4ff, PT ;  /* 0x0001f4ff1100780c */ /* 0x000fe40003f24270 */
[----:B------:R-:W-:Y:S02]  /*0230*/  ISETP.GT.AND P4, PT, R19, 0x1f4ff, PT ;  /* 0x0001f4ff1300780c */ /* 0x000fe40003f84270 */
[C---:B------:R-:W-:Y:S02]  /*0240*/  IADD3 R21, R7.reuse, 0x6, RZ ;  /* 0x0000000607157810 */ /* 0x040fe40007ffe0ff */
[----:B------:R-:W-:-:S07]  /*0250*/  IADD3 R23, R7, 0x7, RZ ;  /* 0x0000000707177810 */ /* 0x000fce0007ffe0ff */
[----:B------:R-:W5:Y:S01]  /*0260*/  @!P1 LDG.E R18, [R4.64+0x10] ;  /* 0x0000100604129981 */ /* 0x000f62000c1e1900 */
[----:B--2---:R-:W-:-:S04]  /*0270*/  @!P6 FSETP.GT.AND P5, PT, R10, R9, PT ;  /* 0x000000090a00e20b */ /* 0x004fc80003fa4000 */
[----:B------:R-:W-:Y:S02]  /*0280*/  @!P6 FSEL R9, R10, R9, P5 ;  /* 0x000000090a09e208 */ /* 0x000fe40002800000 */
[----:B------:R-:W-:Y:S01]  /*0290*/  @!P6 SEL R8, R7, R8, P5 ;  /* 0x000000080708e207 */ /* 0x000fe20002800000 */
[----:B------:R-:W2:Y:S01]  /*02a0*/  @!P4 LDG.E R10, [R4.64+0x14] ;  /* 0x00001406040ac981 */ /* 0x000ea2000c1e1900 */
[----:B------:R-:W-:Y:S02]  /*02b0*/  ISETP.GT.AND P5, PT, R21, 0x1f4ff, PT ;  /* 0x0001f4ff1500780c */ /* 0x000fe40003fa4270 */
[----:B---3--:R-:W-:-:S04]  /*02c0*/  @!P3 FSETP.GT.AND P6, PT, R12, R9, PT ;  /* 0x000000090c00b20b */ /* 0x008fc80003fc4000 */
[----:B------:R-:W-:Y:S02]  /*02d0*/  @!P3 FSEL R9, R12, R9, P6 ;  /* 0x000000090c09b208 */ /* 0x000fe40003000000 */
[----:B------:R-:W-:Y:S02]  /*02e0*/  @!P3 SEL R8, R11, R8, P6 ;  /* 0x000000080b08b207 */ /* 0x000fe40003000000 */
[----:B------:R-:W-:Y:S02]  /*02f0*/  ISETP.GT.AND P3, PT, R23, 0x1f4ff, PT ;  /* 0x0001f4ff1700780c */ /* 0x000fe40003f64270 */
[CC--:B----4-:R-:W-:Y:S01]  /*0300*/  @!P2 FSETP.GT.AND P6, PT, R14.reuse, R9.reuse, PT ;  /* 0x000000090e00a20b */ /* 0x0d0fe20003fc4000 */
[----:B------:R-:W3:Y:S01]  /*0310*/  @!P5 LDG.E R12, [R4.64+0x18] ;  /* 0x00001806040cd981 */ /* 0x000ee2000c1e1900 */
[----:B------:R-:W-:Y:S02]  /*0320*/  IADD3 R11, R7, 0x8, RZ ;  /* 0x00000008070b7810 */ /* 0x000fe40007ffe0ff */
[----:B------:R-:W-:-:S02]  /*0330*/  @!P2 FSEL R9, R14, R9, P6 ;  /* 0x000000090e09a208 */ /* 0x000fc40003000000 */
[----:B------:R-:W-:Y:S02]  /*0340*/  @!P2 SEL R8, R13, R8, P6 ;  /* 0x000000080d08a207 */ /* 0x000fe40003000000 */
[----:B------:R-:W-:Y:S02]  /*0350*/  ISETP.GT.AND P2, PT, R11, 0x1f4ff, PT ;  /* 0x0001f4ff0b00780c */ /* 0x000fe40003f44270 */
[CC--:B-----5:R-:W-:Y:S01]  /*0360*/  @!P0 FSETP.GT.AND P6, PT, R16.reuse, R9.reuse, PT ;  /* 0x000000091000820b */ /* 0x0e0fe20003fc4000 */
[----:B------:R-:W4:Y:S01]  /*0370*/  @!P3 LDG.E R14, [R4.64+0x1c] ;  /* 0x00001c06040eb981 */ /* 0x000f22000c1e1900 */
[----:B------:R-:W-:Y:S02]  /*0380*/  IADD3 R13, R7, 0x9, RZ ;  /* 0x00000009070d7810 */ /* 0x000fe40007ffe0ff */
[----:B------:R-:W-:Y:S02]  /*0390*/  @!P0 FSEL R9, R16, R9, P6 ;  /* 0x0000000910098208 */ /* 0x000fe40003000000 */
[----:B------:R-:W-:-:S02]  /*03a0*/  @!P0 SEL R8, R15, R8, P6 ;  /* 0x000000080f088207 */ /* 0x000fc40003000000 */
[----:B------:R-:W-:-:S03]  /*03b0*/  ISETP.GT.AND P0, PT, R13, 0x1f4ff, PT ;  /* 0x0001f4ff0d00780c */ /* 0x000fc60003f04270 */
[----:B------:R-:W5:Y:S10]  /*03c0*/  @!P2 LDG.E R16, [R4.64+0x20] ;  /* 0x000020060410a981 */ /* 0x000f74000c1e1900 */
[----:B------:R-:W5:Y:S01]  /*03d0*/  @!P0 LDG.E R20, [R4.64+0x24] ;  /* 0x0000240604148981 */ /* 0x000f62000c1e1900 */
[----:B------:R-:W-:-:S02]  /*03e0*/  @!P1 FSETP.GT.AND P6, PT, R18, R9, PT ;  /* 0x000000091200920b */ /* 0x000fc40003fc4000 */
[----:B------:R-:W-:Y:S02]  /*03f0*/  IADD3 R15, R7, 0xa, RZ ;  /* 0x0000000a070f7810 */ /* 0x000fe40007ffe0ff */
[----:B------:R-:W-:Y:S02]  /*0400*/  @!P1 FSEL R9, R18, R9, P6 ;  /* 0x0000000912099208 */ /* 0x000fe40003000000 */
[----:B------:R-:W-:Y:S02]  /*0410*/  @!P1 SEL R8, R17, R8, P6 ;  /* 0x0000000811089207 */ /* 0x000fe40003000000 */
[----:B------:R-:W-:Y:S02]  /*0420*/  ISETP.GT.AND P1, PT, R15, 0x1f4ff, PT ;  /* 0x0001f4ff0f00780c */ /* 0x000fe40003f24270 */
[----:B------:R-:W-:Y:S02]  /*0430*/  IADD3 R17, R7, 0xb, RZ ;  /* 0x0000000b07117810 */ /* 0x000fe40007ffe0ff */
[----:B--2---:R-:W-:-:S04]  /*0440*/  @!P4 FSETP.GT.AND P6, PT, R10, R9, PT ;  /* 0x000000090a00c20b */ /* 0x004fc80003fc4000 */
[----:B------:R-:W-:Y:S02]  /*0450*/  @!P4 FSEL R9, R10, R9, P6 ;  /* 0x000000090a09c208 */ /* 0x000fe40003000000 */
[----:B------:R-:W-:-:S03]  /*0460*/  @!P4 SEL R8, R19, R8, P6 ;  /* 0x000000081308c207 */ /* 0x000fc60003000000 */
[----:B------:R-:W2:Y:S01]  /*0470*/  @!P1 LDG.E R10, [R4.64+0x28] ;  /* 0x00002806040a9981 */ /* 0x000ea2000c1e1900 */
[----:B------:R-:W-:Y:S02]  /*0480*/  ISETP.GT.AND P4, PT, R17, 0x1f4ff, PT ;  /* 0x0001f4ff1100780c */ /* 0x000fe40003f84270 */
[----:B------:R-:W-:Y:S02]  /*0490*/  IADD3 R19, R7, 0xc, RZ ;  /* 0x0000000c07137810 */ /* 0x000fe40007ffe0ff */
[----:B---3--:R-:W-:-:S04]  /*04a0*/  @!P5 FSETP.GT.AND P6, PT, R12, R9, PT ;  /* 0x000000090c00d20b */ /* 0x008fc80003fc4000 */
[----:B------:R-:W-:Y:S02]  /*04b0*/  @!P5 FSEL R9, R12, R9, P6 ;  /* 0x000000090c09d208 */ /* 0x000fe40003000000 */
[----:B------:R-:W-:-:S03]  /*04c0*/  @!P5 SEL R8, R21, R8, P6 ;  /* 0x000000081508d207 */ /* 0x000fc60003000000 */
[----:B------:R-:W3:Y:S01]  /*04d0*/  @!P4 LDG.E R12, [R4.64+0x2c] ;  /* 0x00002c06040cc981 */ /* 0x000ee2000c1e1900 */
[----:B------:R-:W-:Y:S02]  /*04e0*/  ISETP.GT.AND P5, PT, R19, 0x1f4ff, PT ;  /* 0x0001f4ff1300780c */ /* 0x000fe40003fa4270 */
[CC--:B----4-:R-:W-:Y:S02]  /*04f0*/  @!P3 FSETP.GT.AND P6, PT, R14.reuse, R9.reuse, PT ;  /* 0x000000090e00b20b */ /* 0x0d0fe40003fc4000 */
[----:B------:R-:W-:Y:S02]  /*0500*/  IADD3 R21, R7, 0xd, RZ ;  /* 0x0000000d07157810 */ /* 0x000fe40007ffe0ff */
[----:B------:R-:W-:Y:S02]  /*0510*/  @!P3 FSEL R9, R14, R9, P6 ;  /* 0x000000090e09b208 */ /* 0x000fe40003000000 */
[----:B------:R-:W-:Y:S02]  /*0520*/  @!P3 SEL R8, R23, R8, P6 ;  /* 0x000000081708b207 */ /* 0x000fe40003000000 */
[----:B------:R-:W-:-:S02]  /*0530*/  ISETP.GT.AND P3, PT, R21, 0x1f4ff, PT ;  /* 0x0001f4ff1500780c */ /* 0x000fc40003f64270 */
[CC--:B-----5:R-:W-:Y:S01]  /*0540*/  @!P2 FSETP.GT.AND P6, PT, R16.reuse, R9.reuse, PT ;  /* 0x000000091000a20b */ /* 0x0e0fe20003fc4000 */
[----:B------:R-:W4:Y:S01]  /*0550*/  @!P5 LDG.E R14, [R4.64+0x30] ;  /* 0x00003006040ed981 */ /* 0x000f22000c1e1900 */
[----:B------:R-:W-:Y:S02]  /*0560*/  IADD3 R23, R7, 0xe, RZ ;  /* 0x0000000e07177810 */ /* 0x000fe40007ffe0ff */
[----:B------:R-:W-:Y:S02]  /*0570*/  @!P2 FSEL R9, R16, R9, P6 ;  /* 0x000000091009a208 */ /* 0x000fe40003000000 */
[----:B------:R-:W-:Y:S02]  /*0580*/  @!P2 SEL R8, R11, R8, P6 ;  /* 0x000000080b08a207 */ /* 0x000fe40003000000 */
[----:B------:R-:W-:Y:S02]  /*0590*/  ISETP.GT.AND P2, PT, R23, 0x1f4ff, PT ;  /* 0x0001f4ff1700780c */ /* 0x000fe40003f44270 */
[----:B------:R-:W-:Y:S01]  /*05a0*/  @!P0 FSETP.GT.AND P6, PT, R20, R9, PT ;  /* 0x000000091400820b */ /* 0x000fe20003fc4000 */
[----:B------:R-:W5:Y:S01]  /*05b0*/  @!P3 LDG.E R16, [R4.64+0x34] ;  /* 0x000034060410b981 */ /* 0x000f62000c1e1900 */
[----:B------:R-:W-:-:S02]  /*05c0*/  IADD3 R11, R7, 0xf, RZ ;  /* 0x0000000f070b7810 */ /* 0x000fc40007ffe0ff */
[----:B------:R-:W-:Y:S02]  /*05d0*/  @!P0 FSEL R9, R20, R9, P6 ;  /* 0x0000000914098208 */ /* 0x000fe40003000000 */
[----:B------:R-:W-:Y:S02]  /*05e0*/  @!P0 SEL R8, R13, R8, P6 ;  /* 0x000000080d088207 */ /* 0x000fe40003000000 */
[----:B------:R-:W-:-:S03]  /*05f0*/  ISETP.GT.AND P0, PT, R11, 0x1f4ff, PT ;  /* 0x0001f4ff0b00780c */ /* 0x000fc60003f04270 */
[----:B------:R-:W5:Y:S10]  /*0600*/  @!P2 LDG.E R18, [R4.64+0x38] ;  /* 0x000038060412a981 */ /* 0x000f74000c1e1900 */
[----:B------:R0:W5:Y:S01]  /*0610*/  @!P0 LDG.E R20, [R4.64+0x3c] ;  /* 0x00003c0604148981 */ /* 0x000162000c1e1900 */
[----:B------:R-:W-:-:S02]  /*0620*/  IADD3 R22, R22, 0x10, RZ ;  /* 0x0000001016167810 */ /* 0x000fc40007ffe0ff */
[----:B------:R-:W-:Y:S02]  /*0630*/  IADD3 R7, R7, 0x10, RZ ;  /* 0x0000001007077810 */ /* 0x000fe40007ffe0ff */
[----:B--2---:R-:W-:-:S04]  /*0640*/  @!P1 FSETP.GT.AND P6, PT, R10, R9, PT ;  /* 0x000000090a00920b */ /* 0x004fc80003fc4000 */
[----:B------:R-:W-:Y:S02]  /*0650*/  @!P1 FSEL R9, R10, R9, P6 ;  /* 0x000000090a099208 */ /* 0x000fe40003000000 */
[----:B------:R-:W-:Y:S02]  /*0660*/  @!P1 SEL R8, R15, R8, P6 ;  /* 0x000000080f089207 */ /* 0x000fe40003000000 */
[----:B---3--:R-:W-:-:S04]  /*0670*/  @!P4 FSETP.GT.AND P6, PT, R12, R9, PT ;  /* 0x000000090c00c20b */ /* 0x008fc80003fc4000 */
[----:B------:R-:W-:Y:S02]  /*0680*/  @!P4 FSEL R9, R12, R9, P6 ;  /* 0x000000090c09c208 */ /* 0x000fe40003000000 */
[----:B------:R-:W-:Y:S02]  /*0690*/  @!P4 SEL R8, R17, R8, P6 ;  /* 0x000000081108c207 */ /* 0x000fe40003000000 */
[----:B----4-:R-:W-:-:S04]  /*06a0*/  @!P5 FSETP.GT.AND P1, PT, R14, R9, PT ;  /* 0x000000090e00d20b */ /* 0x010fc80003f24000 */
[----:B------:R-:W-:Y:S02]  /*06b0*/  @!P5 FSEL R9, R14, R9, P1 ;  /* 0x000000090e09d208 */ /* 0x000fe40000800000 */
[----:B------:R-:W-:Y:S02]  /*06c0*/  @!P5 SEL R8, R19, R8, P1 ;  /* 0x000000081308d207 */ /* 0x000fe40000800000 */
[-C--:B-----5:R-:W-:Y:S02]  /*06d0*/  @!P3 FSETP.GT.AND P6, PT, R16, R9.reuse, PT ;  /* 0x000000091000b20b */ /* 0x0a0fe40003fc4000 */
[----:B------:R-:W-:Y:S02]  /*06e0*/  ISETP.NE.AND P5, PT, R22, 0x40f, PT ;  /* 0x0000040f1600780c */ /* 0x000fe40003fa5270 */
[----:B------:R-:W-:Y:S02]  /*06f0*/  @!P3 FSEL R9, R16, R9, P6 ;  /* 0x000000091009b208 */ /* 0x000fe40003000000 */
[----:B------:R-:W-:-:S02]  /*0700*/  @!P3 SEL R8, R21, R8, P6 ;  /* 0x000000081508b207 */ /* 0x000fc40003000000 */
[----:B------:R-:W-:-:S04]  /*0710*/  @!P2 FSETP.GT.AND P4, PT, R18, R9, PT ;  /* 0x000000091200a20b */ /* 0x000fc80003f84000 */
[----:B------:R-:W-:Y:S02]  /*0720*/  @!P2 FSEL R9, R18, R9, P4 ;  /* 0x000000091209a208 */ /* 0x000fe40002000000 */
[----:B0-----:R-:W-:Y:S02]  /*0730*/  IADD3 R4, P3, R4, 0x40, RZ ;  /* 0x0000004004047810 */ /* 0x001fe40007f7e0ff */
[----:B------:R-:W-:Y:S02]  /*0740*/  @!P2 SEL R8, R23, R8, P4 ;  /* 0x000000081708a207 */ /* 0x000fe40002000000 */
[----:B------:R-:W-:Y:S01]  /*0750*/  @!P0 FSETP.GT.AND P1, PT, R20, R9, PT ;  /* 0x000000091400820b */ /* 0x000fe20003f24000 */
[----:B------:R-:W-:-:S03]  /*0760*/  IMAD.X R5, RZ, RZ, R5, P3 ;  /* 0x000000ffff057224 */ /* 0x000fc600018e0605 */
[----:B------:R-:W-:Y:S02]  /*0770*/  @!P0 FSEL R9, R20, R9, P1 ;  /* 0x0000000914098208 */ /* 0x000fe40000800000 */
[----:B------:R-:W-:Y:S01]  /*0780*/  @!P0 SEL R8, R11, R8, P1 ;  /* 0x000000080b088207 */ /* 0x000fe20000800000 */
[----:B------:R-:W-:Y:S05]  /*0790*/  @P5 BRA `(.L_x_30) ;  /* 0xfffff9b000005947 */ /* 0x000fea000383ffff */
[----:B------:R-:W-:Y:S01]  /*07a0*/  ULDC UR4, c[0x0][0x0] ;  /* 0x0000000000047ab9 */ /* 0x000fe20000000800 */
[----:B------:R0:W-:Y:S01]  /*07b0*/  STS [R0.X4], R9 ;  /* 0x0000000900007388 */ /* 0x0001e20000004800 */
[----:B------:R-:W-:-:S03]  /*07c0*/  USHF.R.U32.HI UR4, URZ, 0x1, UR4 ;  /* 0x000000013f047899 */ /* 0x000fc60008011604 */
[----:B------:R0:W-:Y:S04]  /*07d0*/  STS [R0.X4+0x200], R8 ;  /* 0x0002000800007388 */ /* 0x0001e80000004800 */
[----:B------:R-:W-:Y:S01]  /*07e0*/  BAR.SYNC.DEFER_BLOCKING 0x0 ;  /* 0x0000000000007b1d */ /* 0x000fe20000010000 */
[----:B------:R-:W-:-:S13]  /*07f0*/  ISETP.NE.AND P0, PT, RZ, UR4, PT ;  /* 0x00000004ff007c0c */ /* 0x000fda000bf05270 */
[----:B------:R-:W-:Y:S05]  /*0800*/  @!P0 BRA `(.L_x_31) ;  /* 0x0000011000008947 */ /* 0x000fea0003800000 */
[----:B0-----:R-:W-:Y:S02]  /*0810*/  IMAD.SHL.U32 R4, R0, 0x4, RZ ;  /* 0x0000000400047824 */ /* 0x001fe400078e00ff */
[----:B------:R-:W-:-:S05]  /*0820*/  IMAD.U32 R5, RZ, RZ, UR4 ;  /* 0x00000004ff057e24 */ /* 0x000fca000f8e00ff */
.L_x_34:
[----:B------:R-:W-:Y:S01]  /*0830*/  ISETP.GE.AND P0, PT, R0, R5, PT ;  /* 0x000000050000720c */ /* 0x000fe20003f06270 */
[----:B------:R-:W-:-:S12]  /*0840*/  BSSY B0, `(.L_x_32) ;  /* 0x0000009000007945 */ /* 0x000fd80003800000 */
[----:B0-----:R-:W-:Y:S05]  /*0850*/  @P0 BRA `(.L_x_33) ;  /* 0x0000007000000947 */ /* 0x001fea0003800000 */
[----:B------:R-:W-:Y:S01]  /*0860*/  IMAD R8, R5, 0x4, R4 ;  /* 0x0000000405087824 */ /* 0x000fe200078e0204 */
[----:B------:R-:W-:Y:S04]  /*0870*/  LDS R7, [R0.X4] ;  /* 0x0000000000077984 */ /* 0x000fe80000004800 */
[----:B------:R-:W0:Y:S02]  /*0880*/  LDS R9, [R8] ;  /* 0x0000000008097984 */ /* 0x000e240000000800 */
[----:B0-----:R-:W-:-:S13]  /*0890*/  FSETP.GT.AND P0, PT, R9, R7, PT ;  /* 0x000000070900720b */ /* 0x001fda0003f04000 */
[----:B------:R-:W-:Y:S04]  /*08a0*/  @P0 STS [R0.X4], R9 ;  /* 0x0000000900000388 */ /* 0x000fe80000004800 */
[----:B------:R-:W0:Y:S04]  /*08b0*/  @P0 LDS R7, [R8+0x200] ;  /* 0x0002000008070984 */ /* 0x000e280000000800 */
[----:B0-----:R0:W-:Y:S02]  /*08c0*/  @P0 STS [R0.X4+0x200], R7 ;  /* 0x0002000700000388 */ /* 0x0011e40000004800 */
.L_x_33:
[----:B------:R-:W-:Y:S05]  /*08d0*/  BSYNC B0 ;  /* 0x0000000000007941 */ /* 0x000fea0003800000 */
.L_x_32:
[----:B------:R-:W-:Y:S01]  /*08e0*/  SHF.R.U32.HI R5, RZ, 0x1, R5 ;  /* 0x00000001ff057819 */ /* 0x000fe20000011605 */
[----:B------:R-:W-:Y:S03]  /*08f0*/  BAR.SYNC.DEFER_BLOCKING 0x0 ;  /* 0x0000000000007b1d */ /* 0x000fe60000010000 */
[----:B------:R-:W-:-:S13]  /*0900*/  ISETP.NE.AND P0, PT, R5, RZ, PT ;  /* 0x000000ff0500720c */ /* 0x000fda0003f05270 */
[----:B------:R-:W-:Y:S05]  /*0910*/  @P0 BRA `(.L_x_34) ;  /* 0xffffff1000000947 */ /* 0x000fea000383ffff */
.L_x_31:
[----:B0-----:R-:W-:-:S13]  /*0920*/  ISETP.NE.AND P0, PT, R0, RZ, PT ;  /* 0x000000ff0000720c */ /* 0x001fda0003f05270 */
[----:B------:R-:W-:Y:S05]  /*0930*/  @P0 EXIT ;  /* 0x000000000000094d */ /* 0x000fea0003800000 */
[----:B------:R-:W2:Y:S02]  /*0940*/  LDG.E.64 R8, [R2.64] ;  /* 0x0000000602087981 */ /* 0x000ea4000c1e1b00 */
[----:B--2---:R-:W-:-:S04]  /*0950*/  IADD3 R0, P0, R6, R8, RZ ;  /* 0x0000000806007210 */ /* 0x004fc80007f1e0ff */
[----:B------:R-:W-:Y:S02]  /*0960*/  LEA.HI.X.SX32 R5, R6, R9, 0x1, P0 ;  /* 0x0000000906057211 */ /* 0x000fe400000f0eff */
[----:B------:R-:W-:-:S04]  /*0970*/  LEA R4, P0, R0, c[0x0][0x170], 0x3 ;  /* 0x00005c0000047a11 */ /* 0x000fc800078018ff */
[----:B------:R-:W-:-:S05]  /*0980*/  LEA.HI.X R5, R0, c[0x0][0x174], R5, 0x3, P0 ;  /* 0x00005d0000057a11 */ /* 0x000fca00000f1c05 */
[----:B------:R-:W2:Y:S02]  /*0990*/  LDG.E.64 R6, [R4.64] ;  /* 0x0000000604067981 */ /* 0x000ea4000c1e1b00 */
[----:B--2---:R-:W-:-:S04]  /*09a0*/  ISETP.NE.U32.AND P0, PT, R6, 0x1f40a, PT ;  /* 0x0001f40a0600780c */ /* 0x004fc80003f05070 */
[----:B------:R-:W-:-:S13]  /*09b0*/  ISETP.NE.AND.EX P0, PT, R7, RZ, PT, P0 ;  /* 0x000000ff0700720c */ /* 0x000fda0003f05300 */
[----:B------:R-:W-:Y:S05]  /*09c0*/  @P0 BRA `(.L_x_35) ;  /* 0x0000004000000947 */ /* 0x000fea0003800000 */
[----:B------:R-:W0:Y:S02]  /*09d0*/  LDS R6, [0x200] ;  /* 0x00020000ff067984 */ /* 0x000e240000000800 */
[----:B0-----:R-:W-:-:S05]  /*09e0*/  SHF.R.S32.HI R7, RZ, 0x1f, R6 ;  /* 0x0000001fff077819 */ /* 0x001fca0000011406 */
[----:B------:R0:W-:Y:S04]  /*09f0*/  STG.E.64 [R4.64], R6 ;  /* 0x0000000604007986 */ /* 0x0001e8000c101b06 */
[----:B------:R0:W5:Y:S02]  /*0a00*/  LDG.E.64 R8, [R2.64] ;  /* 0x0000000602087981 */ /* 0x000164000c1e1b00 */
.L_x_35:
[----:B0----5:R-:W-:-:S05]  /*0a10*/  IADD3 R4, P0, R8, 0x1, RZ ;  /* 0x0000000108047810 */ /* 0x021fca0007f1e0ff */
[----:B------:R-:W-:-:S05]  /*0a20*/  IMAD.X R5, RZ, RZ, R9, P0 ;  /* 0x000000ffff057224 */ /* 0x000fca00000e0609 */
[----:B------:R-:W-:Y:S01]  /*0a30*/  STG.E.64 [R2.64], R4 ;  /* 0x0000000402007986 */ /* 0x000fe2000c101b06 */
[----:B------:R-:W-:Y:S05]  /*0a40*/  EXIT ;  /* 0x000000000000794d */ /* 0x000fea0003800000 */
.L_x_36:
        /* <DEDUP_REMOVED lines=11> */
.L_x_49:


//--------------------- .text.argmax_logits_and_append --------------------------
	.section	.text.argmax_logits_and_append,"ax",@progbits
	.sectionflags	@"SHF_BARRIERS=1"
	.sectioninfo	@"SHI_REGISTERS=35"
	.align	128
        .global         argmax_logits_and_append
        .type           argmax_logits_and_append,@function
        .size           argmax_logits_and_append,(.L_x_50 - argmax_logits_and_append)
        .other          argmax_logits_and_append,@"STO_CUDA_ENTRY STV_DEFAULT"
argmax_logits_and_append:
.text.argmax_logits_and_append:
[----:B------:R-:W-:Y:S02]  /*0000*/  IMAD.MOV.U32 R1, RZ, RZ, c[0x0][0x28] ;  /* 0x00000a00ff017624 */ /* 0x000fe400078e00ff */
[----:B------:R-:W0:Y:S01]  /*0010*/  S2R R0, SR_TID.X ;  /* 0x0000000000007919 */ /* 0x000e220000002100 */
[----:B------:R-:W-:Y:S01]  /*0020*/  IMAD.MOV.U32 R5, RZ, RZ, -0x800001 ;  /* 0xff7fffffff057424 */ /* 0x000fe200078e00ff */
[----:B------:R-:W-:Y:S01]  /*0030*/  ULDC.64 UR6, c[0x0][0x118] ;  /* 0x0000460000067ab9 */ /* 0x000fe20000000a00 */
[----:B------:R-:W-:Y:S01]  /*0040*/  IMAD.MOV.U32 R7, RZ, RZ, RZ ;  /* 0x000000ffff077224 */ /* 0x000fe200078e00ff */
[----:B------:R-:W-:Y:S01]  /*0050*/  ULDC.64 UR4, c[0x0][0x160] ;  /* 0x0000580000047ab9 */ /* 0x000fe20000000a00 */
[----:B------:R-:W-:Y:S02]  /*0060*/  IMAD.MOV.U32 R9, RZ, RZ, 0xf ;  /* 0x0000000fff097424 */ /* 0x000fe400078e00ff */
[----:B0-----:R-:W-:-:S04]  /*0070*/  IMAD.SHL.U32 R4, R0, 0x400, RZ ;  /* 0x0000040000047824 */ /* 0x001fc800078e00ff */
[----:B------:R-:W-:-:S05]  /*0080*/  IMAD.MOV.U32 R6, RZ, RZ, R4 ;  /* 0x000000ffff067224 */ /* 0x000fca00078e0004 */
.L_x_37:
[C---:B------:R-:W-:Y:S01]  /*0090*/  ISETP.GT.AND P6, PT, R6.reuse, 0x1f4ff, PT ;  /* 0x0001f4ff0600780c */ /* 0x040fe20003fc4270 */
[----:B------:R-:W-:Y:S01]  /*00a0*/  IMAD.U32 R2, RZ, RZ, UR4 ;  /* 0x00000004ff027e24 */ /* 0x000fe2000f8e00ff */
[C---:B------:R-:W-:Y:S01]  /*00b0*/  IADD3 R18, R6.reuse, 0x1, RZ ;  /* 0x0000000106127810 */ /* 0x040fe20007ffe0ff */
[----:B------:R-:W-:Y:S01]  /*00c0*/  IMAD.U32 R3, RZ, RZ, UR5 ;  /* 0x00000005ff037e24 */ /* 0x000fe2000f8e00ff */
[----:B------:R-:W-:Y:S02]  /*00d0*/  IADD3 R20, R6, 0x2, RZ ;  /* 0x0000000206147810 */ /* 0x000fe40007ffe0ff */
[----:B------:R-:W-:Y:S01]  /*00e0*/  ISETP.GT.AND P3, PT, R18, 0x1f4ff, PT ;  /* 0x0001f4ff1200780c */ /* 0x000fe20003f64270 */
[----:B------:R-:W-:Y:S01]  /*00f0*/  IMAD.WIDE R2, R4, 0x4, R2 ;  /* 0x0000000404027825 */ /* 0x000fe200078e0202 */
        /* <DEDUP_REMOVED lines=14> */
[----:B------:R-:W-:Y:S02]  /*01e0*/  IADD3 R32, R6, 0x8, RZ ;  /* 0x0000000806207810 */ /* 0x000fe40007ffe0ff */
        /* <DEDUP_REMOVED lines=10> */
[----:B------:R-:W3:Y:S03]  /*0290*/  @!P4 LDG.E R10, [R2.64+0x18] ;  /* 0x00001806020ac981 */ /* 0x000ee6000c1e1900 */
[----:B------:R-:W-:-:S02]  /*02a0*/  @!P1 FSEL R5, R12, R5, P6 ;  /* 0x000000050c059208 */ /* 0x000fc40003000000 */
[----:B------:R-:W-:Y:S02]  /*02b0*/  @!P1 SEL R7, R20, R7, P6 ;  /* 0x0000000714079207 */ /* 0x000fe40003000000 */
[----:B------:R-:W-:-:S03]  /*02c0*/  ISETP.GT.AND P1, PT, R32, 0x1f4ff, PT ;  /* 0x0001f4ff2000780c */ /* 0x000fc60003f24270 */
[----:B------:R-:W4:Y:S01]  /*02d0*/  @!P3 LDG.E R12, [R2.64+0x1c] ;  /* 0x00001c06020cb981 */ /* 0x000f22000c1e1900 */
[-C--:B-----5:R-:W-:Y:S02]  /*02e0*/  @!P2 FSETP.GT.AND P6, PT, R14, R5.reuse, PT ;  /* 0x000000050e00a20b */ /* 0x0a0fe40003fc4000 */
[----:B------:R-:W-:Y:S02]  /*02f0*/  IADD3 R20, R6, 0x9, RZ ;  /* 0x0000000906147810 */ /* 0x000fe40007ffe0ff */
[----:B------:R-:W-:Y:S02]  /*0300*/  @!P2 FSEL R5, R14, R5, P6 ;  /* 0x000000050e05a208 */ /* 0x000fe40003000000 */
[----:B------:R-:W-:-:S03]  /*0310*/  @!P2 SEL R7, R22, R7, P6 ;  /* 0x000000071607a207 */ /* 0x000fc60003000000 */
[----:B------:R-:W5:Y:S01]  /*0320*/  @!P1 LDG.E R14, [R2.64+0x20] ;  /* 0x00002006020e9981 */ /* 0x000f62000c1e1900 */
[----:B------:R-:W-:-:S13]  /*0330*/  ISETP.GT.AND P2, PT, R20, 0x1f4ff, PT ;  /* 0x0001f4ff1400780c */ /* 0x000fda0003f44270 */
[----:B------:R-:W5:Y:S01]  /*0340*/  @!P2 LDG.E R18, [R2.64+0x24] ;  /* 0x000024060212a981 */ /* 0x000f62000c1e1900 */
[-C--:B------:R-:W-:Y:S02]  /*0350*/  @!P0 FSETP.GT.AND P6, PT, R16, R5.reuse, PT ;  /* 0x000000051000820b */ /* 0x080fe40003fc4000 */
[----:B------:R-:W-:Y:S02]  /*0360*/  IADD3 R22, R6, 0xa, RZ ;  /* 0x0000000a06167810 */ /* 0x000fe40007ffe0ff */
[----:B------:R-:W-:Y:S02]  /*0370*/  @!P0 FSEL R5, R16, R5, P6 ;  /* 0x0000000510058208 */ /* 0x000fe40003000000 */
[----:B------:R-:W-:Y:S02]  /*0380*/  @!P0 SEL R7, R24, R7, P6 ;  /* 0x0000000718078207 */ /* 0x000fe40003000000 */
[----:B------:R-:W-:Y:S02]  /*0390*/  ISETP.GT.AND P0, PT, R22, 0x1f4ff, PT ;  /* 0x0001f4ff1600780c */ /* 0x000fe40003f04270 */
[----:B------:R-:W-:-:S02]  /*03a0*/  IADD3 R24, R6, 0xb, RZ ;  /* 0x0000000b06187810 */ /* 0x000fc40007ffe0ff */
        /* <DEDUP_REMOVED lines=11> */
[-C--:B----4-:R-:W-:Y:S02]  /*0460*/  @!P3 FSETP.GT.AND P6, PT, R12, R5.reuse, PT ;  /* 0x000000050c00b20b */ /* 0x090fe40003fc4000 */
[----:B------:R-:W-:Y:S02]  /*0470*/  IADD3 R28, R6, 0xd, RZ ;  /* 0x0000000d061c7810 */ /* 0x000fe40007ffe0ff */
[----:B------:R-:W-:Y:S02]  /*0480*/  @!P3 FSEL R5, R12, R5, P6 ;  /* 0x000000050c05b208 */ /* 0x000fe40003000000 */
[----:B------:R-:W-:Y:S02]  /*0490*/  @!P3 SEL R7, R30, R7, P6 ;  /* 0x000000071e07b207 */ /* 0x000fe40003000000 */
[----:B------:R-:W-:-:S02]  /*04a0*/  ISETP.GT.AND P3, PT, R28, 0x1f4ff, PT ;  /* 0x0001f4ff1c00780c */ /* 0x000fc40003f64270 */
[-C--:B-----5:R-:W-:Y:S01]  /*04b0*/  @!P1 FSETP.GT.AND P6, PT, R14, R5.reuse, PT ;  /* 0x000000050e00920b */ /* 0x0a0fe20003fc4000 */
[----:B------:R-:W4:Y:S01]  /*04c0*/  @!P4 LDG.E R12, [R2.64+0x30] ;  /* 0x00003006020cc981 */ /* 0x000f22000c1e1900 */
[----:B------:R-:W-:Y:S02]  /*04d0*/  IADD3 R30, R6, 0xe, RZ ;  /* 0x0000000e061e7810 */ /* 0x000fe40007ffe0ff */
[----:B------:R-:W-:Y:S02]  /*04e0*/  @!P1 FSEL R5, R14, R5, P6 ;  /* 0x000000050e059208 */ /* 0x000fe40003000000 */
[----:B------:R-:W-:Y:S02]  /*04f0*/  @!P1 SEL R7, R32, R7, P6 ;  /* 0x0000000720079207 */ /* 0x000fe40003000000 */
[----:B------:R-:W-:-:S03]  /*0500*/  ISETP.GT.AND P1, PT, R30, 0x1f4ff, PT ;  /* 0x0001f4ff1e00780c */ /* 0x000fc60003f24270 */
[----:B------:R-:W5:Y:S01]  /*0510*/  @!P3 LDG.E R14, [R2.64+0x34] ;  /* 0x00003406020eb981 */ /* 0x000f62000c1e1900 */
[----:B------:R-:W-:Y:S02]  /*0520*/  IADD3 R32, R6, 0xf, RZ ;  /* 0x0000000f06207810 */ /* 0x000fe40007ffe0ff */
[----:B------:R-:W-:-:S04]  /*0530*/  @!P2 FSETP.GT.AND P6, PT, R18, R5, PT ;  /* 0x000000051200a20b */ /* 0x000fc80003fc4000 */
[----:B------:R-:W-:-:S03]  /*0540*/  @!P2 FSEL R5, R18, R5, P6 ;  /* 0x000000051205a208 */ /* 0x000fc60003000000 */
[----:B------:R-:W5:Y:S01]  /*0550*/  @!P1 LDG.E R16, [R2.64+0x38] ;  /* 0x0000380602109981 */ /* 0x000f62000c1e1900 */
[----:B------:R-:W-:Y:S02]  /*0560*/  @!P2 SEL R7, R20, R7, P6 ;  /* 0x000000071407a207 */ /* 0x000fe40003000000 */
[----:B------:R-:W-:-:S13]  /*0570*/  ISETP.GT.AND P2, PT, R32, 0x1f4ff, PT ;  /* 0x0001f4ff2000780c */ /* 0x000fda0003f44270 */
[----:B------:R-:W5:Y:S01]  /*0580*/  @!P2 LDG.E R18, [R2.64+0x3c] ;  /* 0x00003c060212a981 */ /* 0x000f62000c1e1900 */
[----:B------:R-:W-:Y:S01]  /*0590*/  IADD3 R9, R9, 0x10, RZ ;  /* 0x0000001009097810 */ /* 0x000fe20007ffe0ff */
[----:B------:R-:W-:Y:S01]  /*05a0*/  UIADD3 UR4, UP0, UR4, 0x40, URZ ;  /* 0x0000004004047890 */ /* 0x000fe2000ff1e03f */
[----:B------:R-:W-:-:S03]  /*05b0*/  IADD3 R6, R6, 0x10, RZ ;  /* 0x0000001006067810 */ /* 0x000fc60007ffe0ff */
[----:B------:R-:W-:Y:S01]  /*05c0*/  UIADD3.X UR5, URZ, UR5, URZ, UP0, !UPT ;  /* 0x000000053f057290 */ /* 0x000fe200087fe43f */
        /* <DEDUP_REMOVED lines=9> */
[----:B-----5:R-:W-:-:S04]  /*0660*/  @!P3 FSETP.GT.AND P5, PT, R14, R5, PT ;  /* 0x000000050e00b20b */ /* 0x020fc80003fa4000 */
[----:B------:R-:W-:Y:S02]  /*0670*/  @!P3 FSEL R5, R14, R5, P5 ;  /* 0x000000050e05b208 */ /* 0x000fe40002800000 */
[----:B------:R-:W-:Y:S02]  /*0680*/  @!P3 SEL R7, R28, R7, P5 ;  /* 0x000000071c07b207 */ /* 0x000fe40002800000 */
[----:B------:R-:W-:-:S04]  /*0690*/  @!P1 FSETP.GT.AND P0, PT, R16, R5, PT ;  /* 0x000000051000920b */ /* 0x000fc80003f04000 */
[----:B------:R-:W-:Y:S02]  /*06a0*/  @!P1 FSEL R5, R16, R5, P0 ;  /* 0x0000000510059208 */ /* 0x000fe40000000000 */
[----:B------:R-:W-:Y:S02]  /*06b0*/  @!P1 SEL R7, R30, R7, P0 ;  /* 0x000000071e079207 */ /* 0x000fe40000000000 */
[----:B------:R-:W-:Y:S02]  /*06c0*/  ISETP.NE.AND P1, PT, R9, 0x40f, PT ;  /* 0x0000040f0900780c */ /* 0x000fe40003f25270 */
[----:B------:R-:W-:-:S04]  /*06d0*/  @!P2 FSETP.GT.AND P0, PT, R18, R5, PT ;  /* 0x000000051200a20b */ /* 0x000fc80003f04000 */
[----:B------:R-:W-:Y:S02]  /*06e0*/  @!P2 FSEL R5, R18, R5, P0 ;  /* 0x000000051205a208 */ /* 0x000fe40000000000 */
[----:B------:R-:W-:-:S05]  /*06f0*/  @!P2 SEL R7, R32, R7, P0 ;  /* 0x000000072007a207 */ /* 0x000fca0000000000 */
        /* <DEDUP_REMOVED lines=10> */
.L_x_41:
        /* <DEDUP_REMOVED lines=10> */
.L_x_40:
[----:B------:R-:W-:Y:S05]  /*0840*/  BSYNC B0 ;  /* 0x0000000000007941 */ /* 0x000fea0003800000 */
.L_x_39:
[----:B------:R-:W-:Y:S01]  /*0850*/  SHF.R.U32.HI R3, RZ, 0x1, R3 ;  /* 0x00000001ff037819 */ /* 0x000fe20000011603 */
[----:B------:R-:W-:Y:S03]  /*0860*/  BAR.SYNC.DEFER_BLOCKING 0x0 ;  /* 0x0000000000007b1d */ /* 0x000fe60000010000 */
[----:B------:R-:W-:-:S13]  /*0870*/  ISETP.NE.AND P0, PT, R3, RZ, PT ;  /* 0x000000ff0300720c */ /* 0x000fda0003f05270 */
[----:B------:R-:W-:Y:S05]  /*0880*/  @P0 BRA `(.L_x_41) ;  /* 0xffffff1000000947 */ /* 0x000fea000383ffff */
.L_x_38:
[----:B0-----:R-:W-:-:S13]  /*0890*/  ISETP.NE.AND P0, PT, R0, RZ, PT ;  /* 0x000000ff0000720c */ /* 0x001fda0003f05270 */
[----:B------:R-:W-:Y:S05]  /*08a0*/  @P0 EXIT ;  /* 0x000000000000094d */ /* 0x000fea0003800000 */
[----:B------:R-:W-:Y:S02]  /*08b0*/  IMAD.MOV.U32 R2, RZ, RZ, c[0x0][0x168] ;  /* 0x00005a00ff027624 */ /* 0x000fe400078e00ff */
[----:B------:R-:W-:-:S05]  /*08c0*/  IMAD.MOV.U32 R3, RZ, RZ, c[0x0][0x16c] ;  /* 0x00005b00ff037624 */ /* 0x000fca00078e00ff */
[----:B------:R-:W2:Y:S04]  /*08d0*/  LDG.E.64 R8, [R2.64] ;  /* 0x0000000602087981 */ /* 0x000ea8000c1e1b00 */
[----:B------:R-:W0:Y:S02]  /*08e0*/  S2R R5, SR_CTAID.X ;  /* 0x0000000000057919 */ /* 0x000e240000002500 */
[----:B0-----:R-:W-:-:S04]  /*08f0*/  LEA R5, R5, 0x1, 0x7 ;  /* 0x0000000105057811 */ /* 0x001fc800078e38ff */
        /* <DEDUP_REMOVED lines=12> */
.L_x_42:
[----:B0----5:R-:W-:-:S05]  /*09c0*/  IADD3 R4, P0, R8, 0x1, RZ ;  /* 0x0000000108047810 */ /* 0x021fca0007f1e0ff */
[----:B------:R-:W-:-:S05]  /*09d0*/  IMAD.X R5, RZ, RZ, R9, P0 ;  /* 0x000000ffff057224 */ /* 0x000fca00000e0609 */
[----:B------:R-:W-:Y:S01]  /*09e0*/  STG.E.64 [R2.64], R4 ;  /* 0x0000000402007986 */ /* 0x000fe2000c101b06 */
[----:B------:R-:W-:Y:S05]  /*09f0*/  EXIT ;  /* 0x000000000000794d */ /* 0x000fea0003800000 */
.L_x_43:
        /* <DEDUP_REMOVED lines=16> */
.L_x_50:


//--------------------- .text.extract_token_from_tokens --------------------------
	.section	.text.extract_token_from_tokens,"ax",@progbits
	.sectioninfo	@"SHI_REGISTERS=10"
	.align	128
        .global         extract_token_from_tokens
        .type           extract_token_from_tokens,@function
        .size           extract_token_from_tokens,(.L_x_51 - extract_token_from_tokens)
        .other          extract_token_from_tokens,@"STO_CUDA_ENTRY STV_DEFAULT"
extract_token_from_tokens:
.text.extract_token_from_tokens:
[----:B------:R-:W-:Y:S02]  /*0000*/  IMAD.MOV.U32 R1, RZ, RZ, c[0x0][0x28] ;  /* 0x00000a00ff017624 */ /* 0x000fe400078e00ff */
[----:B------:R-:W0:Y:S02]  /*0010*/  S2R R0, SR_TID.X ;  /* 0x0000000000007919 */ /* 0x000e240000002100 */
[----:B0-----:R-:W-:-:S13]  /*0020*/  ISETP.NE.AND P0, PT, R0, RZ, PT ;  /* 0x000000ff0000720c */ /* 0x001fda0003f05270 */
[----:B------:R-:W-:Y:S05]  /*0030*/  @P0 EXIT ;  /* 0x000000000000094d */ /* 0x000fea0003800000 */
[----:B------:R-:W-:Y:S01]  /*0040*/  IMAD.MOV.U32 R2, RZ, RZ, c[0x0][0x168] ;  /* 0x00005a00ff027624 */ /* 0x000fe200078e00ff */
[----:B------:R-:W-:Y:S01]  /*0050*/  MOV R3, c[0x0][0x16c] ;  /* 0x00005b0000037a02 */ /* 0x000fe20000000f00 */
[----:B------:R-:W-:-:S05]  /*0060*/  ULDC.64 UR4, c[0x0][0x118] ;  /* 0x0000460000047ab9 */ /* 0x000fca0000000a00 */
[----:B------:R-:W2:Y:S02]  /*0070*/  LDG.E.64 R2, [R2.64] ;  /* 0x0000000402027981 */ /* 0x000ea4000c1e1b00 */
[----:B--2---:R-:W-:-:S04]  /*0080*/  LEA R4, P0, R2, c[0x0][0x160], 0x3 ;  /* 0x0000580002047a11 */ /* 0x004fc800078018ff */
[----:B------:R-:W-:-:S06]  /*0090*/  LEA.HI.X R5, R2, c[0x0][0x164], R3, 0x3, P0 ;  /* 0x0000590002057a11 */ /* 0x000fcc00000f1c03 */
[----:B------:R-:W2:Y:S01]  /*00a0*/  LDG.E.64 R4, [R4.64] ;  /* 0x0000000404047981 */ /* 0x000ea2000c1e1b00 */
[----:B------:R-:W-:Y:S01]  /*00b0*/  IMAD.MOV.U32 R6, RZ, RZ, c[0x0][0x170] ;  /* 0x00005c00ff067624 */ /* 0x000fe200078e00ff */
[----:B------:R-:W-:-:S05]  /*00c0*/  MOV R7, c[0x0][0x174] ;  /* 0x00005d0000077a02 */ /* 0x000fca0000000f00 */
[----:B--2---:R-:W-:Y:S01]  /*00d0*/  STG.E.64 [R6.64], R4 ;  /* 0x0000000406007986 */ /* 0x004fe2000c101b04 */
[----:B------:R-:W-:Y:S05]  /*00e0*/  EXIT ;  /* 0x000000000000794d */ /* 0x000fea0003800000 */
.L_x_44:
        /* <DEDUP_REMOVED lines=9> */
.L_x_51:


//--------------------- .text.initialize_index_from_token_ids --------------------------
	.section	.text.initialize_index_from_token_ids,"ax",@progbits
	.sectioninfo	@"SHI_REGISTERS=8"
	.align	128
        .global         initialize_index_from_token_ids
        .type           initialize_index_from_token_ids,@function
        .size           initialize_index_from_token_ids,(.L_x_52 - initialize_index_from_token_ids)
        .other          initialize_index_from_token_ids,@"STO_CUDA_ENTRY STV_DEFAULT"
initialize_index_from_token_ids:
.text.initialize_index_from_token_ids:
[----:B------:R-:W-:Y:S02]  /*0000*/  IMAD.MOV.U32 R1, RZ, RZ, c[0x0][0x28] ;  /* 0x00000a00ff017624 */ /* 0x000fe400078e00ff */
[----:B------:R-:W0:Y:S02]  /*0010*/  S2R R0, SR_TID.X ;  /* 0x0000000000007919 */ /* 0x000e240000002100 */
[----:B0-----:R-:W-:-:S13]  /*0020*/  ISETP.NE.AND P0, PT, R0, RZ, PT ;  /* 0x000000ff0000720c */ /* 0x001fda0003f05270 */
[----:B------:R-:W-:Y:S05]  /*0030*/  @P0 EXIT ;  /* 0x000000000000094d */ /* 0x000fea0003800000 */
[----:B------:R-:W-:Y:S01]  /*0040*/  IMAD.MOV.U32 R4, RZ, RZ, RZ ;  /* 0x000000ffff047224 */ /* 0x000fe200078e00ff */
[----:B------:R-:W-:-:S04]  /*0050*/  ULDC.64 UR4, c[0x0][0x118] ;  /* 0x0000460000047ab9 */ /* 0x000fc80000000a00 */
.L_x_45:
[----:B------:R-:W-:Y:S02]  /*0060*/  IADD3 R4, R4, 0x1, RZ ;  /* 0x0000000104047810 */ /* 0x000fe40007ffe0ff */
[----:B------:R-:W-:-:S05]  /*0070*/  MOV R3, 0x8 ;  /* 0x0000000800037802 */ /* 0x000fca0000000f00 */
[----:B------:R-:W-:-:S06]  /*0080*/  IMAD.WIDE R2, R4, R3, c[0x0][0x160] ;  /* 0x0000580004027625 */ /* 0x000fcc00078e0203 */
[----:B------:R-:W2:Y:S01]  /*0090*/  LDG.E.64 R2, [R2.64] ;  /* 0x0000000402027981 */ /* 0x000ea2000c1e1b00 */
[----:B------:R-:W-:Y:S02]  /*00a0*/  SHF.R.S32.HI R5, RZ, 0x1f, R4 ;  /* 0x0000001fff057819 */ /* 0x000fe40000011404 */
[----:B--2---:R-:W-:-:S04]  /*00b0*/  ISETP.NE.U32.AND P0, PT, R2, 0x1f40a, PT ;  /* 0x0001f40a0200780c */ /* 0x004fc80003f05070 */
[----:B------:R-:W-:-:S13]  /*00c0*/  ISETP.NE.AND.EX P0, PT, R3, RZ, PT, P0 ;  /* 0x000000ff0300720c */ /* 0x000fda0003f05300 */
[----:B------:R-:W-:Y:S05]  /*00d0*/  @P0 BRA `(.L_x_45) ;  /* 0xffffff8000000947 */ /* 0x000fea000383ffff */
[----:B------:R-:W-:Y:S01]  /*00e0*/  IMAD.MOV.U32 R2, RZ, RZ, c[0x0][0x168] ;  /* 0x00005a00ff027624 */ /* 0x000fe200078e00ff */
[----:B------:R-:W-:-:S05]  /*00f0*/  MOV R3, c[0x0][0x16c] ;  /* 0x00005b0000037a02 */ /* 0x000fca0000000f00 */
[----:B------:R-:W-:Y:S01]  /*0100*/  STG.E.64 [R2.64], R4 ;  /* 0x0000000402007986 */ /* 0x000fe2000c101b04 */
[----:B------:R-:W-:Y:S05]  /*0110*/  EXIT ;  /* 0x000000000000794d */ /* 0x000fea0003800000 */
.L_x_46:
        /* <DEDUP_REMOVED lines=14> */
.L_x_52:


//--------------------- .text.initialize_index    --------------------------
	.section	.text.initialize_index,"ax",@progbits
	.sectioninfo	@"SHI_REGISTERS=6"
	.align	128
        .global         initialize_index
        .type           initialize_index,@function
        .size           initialize_index,(.L_x_53 - initialize_index)
        .other          initialize_index,@"STO_CUDA_ENTRY STV_DEFAULT"
initialize_index:
.text.initialize_index:
[----:B------:R-:W-:Y:S02]  /*0000*/  IMAD.MOV.U32 R1, RZ, RZ, c[0x0][0x28] ;  /* 0x00000a00ff017624 */ /* 0x000fe400078e00ff */
[----:B------:R-:W0:Y:S02]  /*0010*/  S2R R0, SR_TID.X ;  /* 0x0000000000007919 */ /* 0x000e240000002100 */
[----:B0-----:R-:W-:-:S13]  /*0020*/  ISETP.NE.AND P0, PT, R0, RZ, PT ;  /* 0x000000ff0000720c */ /* 0x001fda0003f05270 */
[----:B------:R-:W-:Y:S05]  /*0030*/  @P0 EXIT ;  /* 0x000000000000094d */ /* 0x000fea0003800000 */
[----:B------:R-:W-:Y:S01]  /*0040*/  MOV R2, c[0x0][0x160] ;  /* 0x0000580000027a02 */ /* 0x000fe20000000f00 */
[----:B------:R-:W-:Y:S01]  /*0050*/  IMAD.MOV.U32 R3, RZ, RZ, c[0x0][0x164] ;  /* 0x00005900ff037624 */ /* 0x000fe200078e00ff */
[----:B------:R-:W-:-:S04]  /*0060*/  ULDC.64 UR4, c[0x0][0x118] ;  /* 0x0000460000047ab9 */ /* 0x000fc80000000a00 */
[----:B------:R-:W-:Y:S01]  /*0070*/  STG.E.64 [R2.64], RZ ;  /* 0x000000ff02007986 */ /* 0x000fe2000c101b04 */
[----:B------:R-:W-:Y:S05]  /*0080*/  EXIT ;  /* 0x000000000000794d */ /* 0x000fea0003800000 */
.L_x_47:
        /* <DEDUP_REMOVED lines=15> */
.L_x_53:


//--------------------- .nv.shared.indexed_argmax_logits_and_append --------------------------
	.section	.nv.shared.indexed_argmax_logits_and_append,"aw",@nobits
	.sectionflags	@""
	.align	4
.nv.shared.indexed_argmax_logits_and_append:
	.zero		1024


//--------------------- .nv.shared.argmax_logits_and_append --------------------------
	.section	.nv.shared.argmax_logits_and_append,"aw",@nobits
	.sectionflags	@""
	.align	4
.nv.shared.argmax_logits_and_append:
	.zero		1024
